//
// Generated by NVIDIA NVVM Compiler
//
// Compiler Build ID: CL-36424714
// Cuda compilation tools, release 13.0, V13.0.88
// Based on NVVM 20.0.0
//

.version 9.0
.target sm_100
.address_size 64

	// .globl	_Z22tma_2d_pipeline_kernelPKfPfiiii
// _ZZ22tma_2d_pipeline_kernelPKfPfiiiiE14pipeline_state has been demoted
.extern .shared .align 16 .b8 smem_raw[];

.visible .entry _Z22tma_2d_pipeline_kernelPKfPfiiii(
	.param .u64 .ptr .align 1 _Z22tma_2d_pipeline_kernelPKfPfiiii_param_0,
	.param .u64 .ptr .align 1 _Z22tma_2d_pipeline_kernelPKfPfiiii_param_1,
	.param .u32 _Z22tma_2d_pipeline_kernelPKfPfiiii_param_2,
	.param .u32 _Z22tma_2d_pipeline_kernelPKfPfiiii_param_3,
	.param .u32 _Z22tma_2d_pipeline_kernelPKfPfiiii_param_4,
	.param .u32 _Z22tma_2d_pipeline_kernelPKfPfiiii_param_5
)
{
	.reg .pred 	%p<63>;
	.reg .b32 	%r<259>;
	.reg .b32 	%f<50>;
	.reg .b64 	%rd<66>;
	// demoted variable
	.shared .align 8 .b8 _ZZ22tma_2d_pipeline_kernelPKfPfiiiiE14pipeline_state[24];
	ld.param.u64 	%rd7, [_Z22tma_2d_pipeline_kernelPKfPfiiii_param_0];
	ld.param.u64 	%rd8, [_Z22tma_2d_pipeline_kernelPKfPfiiii_param_1];
	ld.param.u32 	%r105, [_Z22tma_2d_pipeline_kernelPKfPfiiii_param_2];
	ld.param.u32 	%r106, [_Z22tma_2d_pipeline_kernelPKfPfiiii_param_3];
	ld.param.u32 	%r107, [_Z22tma_2d_pipeline_kernelPKfPfiiii_param_4];
	ld.param.u32 	%r108, [_Z22tma_2d_pipeline_kernelPKfPfiiii_param_5];
	cvta.to.global.u64 	%rd1, %rd7;
	cvta.to.global.u64 	%rd2, %rd8;
	mov.u32 	%r1, %ntid.x;
	mov.u32 	%r2, %ntid.y;
	mov.u32 	%r3, %tid.x;
	mov.u32 	%r247, %tid.y;
	mov.u32 	%r109, %tid.z;
	mad.lo.s32 	%r110, %r109, %r2, %r247;
	mul.lo.s32 	%r111, %r110, %r1;
	or.b32  	%r112, %r111, %r3;
	setp.ne.s32 	%p1, %r112, 0;
	@%p1 bra 	$L__BB0_2;
	mov.u32 	%r118, %ntid.z;
	mul.lo.s32 	%r119, %r1, %r2;
	mul.lo.s32 	%r117, %r119, %r118;
	mov.u32 	%r115, _ZZ22tma_2d_pipeline_kernelPKfPfiiiiE14pipeline_state;
	add.s32 	%r113, %r115, 8;
	// begin inline asm
	mbarrier.init.shared.b64 [%r113], %r117;
	// end inline asm
	// begin inline asm
	mbarrier.init.shared.b64 [%r115], %r117;
	// end inline asm
	cvt.u64.u32 	%rd10, %r115;
	cvta.shared.u64 	%rd11, %rd10;
	add.s64 	%rd9, %rd11, 16;
	// begin inline asm
	st.relaxed.cta.b32 [%rd9],%r117;
	// end inline asm
$L__BB0_2:
	barrier.sync 	0;
	mov.u32 	%r120, %ctaid.y;
	mov.u32 	%r121, %ctaid.x;
	shl.b32 	%r5, %r120, 7;
	shl.b32 	%r6, %r121, 7;
	setp.lt.s32 	%p2, %r5, %r105;
	setp.lt.s32 	%p3, %r6, %r106;
	and.pred  	%p4, %p2, %p3;
	@%p4 bra 	$L__BB0_6;
	// begin inline asm
	activemask.b32 %r228;
	// end inline asm
	mov.u32 	%r230, _ZZ22tma_2d_pipeline_kernelPKfPfiiiiE14pipeline_state;
	cvt.u64.u32 	%rd60, %r230;
	cvta.shared.u64 	%rd61, %rd60;
	add.s64 	%rd62, %rd61, 16;
	match.any.sync.b64 	%r7, %rd62, %r228;
	brev.b32 	%r231, %r7;
	bfind.shiftamt.u32 	%r232, %r231;
	// begin inline asm
	mov.u32 %r229, %laneid;
	// end inline asm
	setp.ne.s32 	%p61, %r229, %r232;
	@%p61 bra 	$L__BB0_82;
	popc.b32 	%r235, %r7;
	neg.s32 	%r234, %r235;
	// begin inline asm
	fence.sc.cta;
	// end inline asm
	cvta.shared.u64 	%rd65, %rd60;
	add.s64 	%rd63, %rd65, 16;
	// begin inline asm
	atom.add.acquire.cta.u32 %r233,[%rd63],%r234;
	// end inline asm
	setp.ne.s32 	%p62, %r233, %r235;
	@%p62 bra 	$L__BB0_82;
	// begin inline asm
	mbarrier.inval.shared.b64 [%r230];
	// end inline asm
	add.s32 	%r238, %r230, 8;
	// begin inline asm
	mbarrier.inval.shared.b64 [%r238];
	// end inline asm
	bra.uni 	$L__BB0_82;
$L__BB0_6:
	mov.b32 	%r239, 0;
	// begin inline asm
	mov.u64 %rd12, %globaltimer;
	// end inline asm
	mov.u32 	%r127, _ZZ22tma_2d_pipeline_kernelPKfPfiiiiE14pipeline_state;
	add.s32 	%r125, %r127, 8;
$L__BB0_7:
	mov.b32 	%r126, 1;
	// begin inline asm
	{
	.reg .pred p;
	mbarrier.try_wait.parity.shared.b64 p, [%r125], %r126;
	selp.b32 %r124, 1, 0, p;
	}
	// end inline asm
	setp.ne.s32 	%p5, %r124, 0;
	@%p5 bra 	$L__BB0_14;
	setp.gt.s32 	%p58, %r239, 15;
	@%p58 bra 	$L__BB0_10;
	add.s32 	%r239, %r239, 1;
	bra.uni 	$L__BB0_7;
$L__BB0_10:
	// begin inline asm
	mov.u64 %rd55, %globaltimer;
	// end inline asm
	sub.s64 	%rd4, %rd55, %rd12;
	setp.lt.s64 	%p59, %rd4, 4000000;
	@%p59 bra 	$L__BB0_12;
	mov.b32 	%r226, 1000000;
	// begin inline asm
	nanosleep.u32 %r226;
	// end inline asm
	bra.uni 	$L__BB0_7;
$L__BB0_12:
	setp.lt.s64 	%p60, %rd4, 40000;
	@%p60 bra 	$L__BB0_7;
	shr.s64 	%rd56, %rd4, 63;
	shr.u64 	%rd57, %rd56, 62;
	add.s64 	%rd58, %rd4, %rd57;
	shr.u64 	%rd59, %rd58, 2;
	cvt.u32.u64 	%r227, %rd59;
	// begin inline asm
	nanosleep.u32 %r227;
	// end inline asm
	bra.uni 	$L__BB0_7;
$L__BB0_14:
	setp.gt.u32 	%p6, %r247, 127;
	@%p6 bra 	$L__BB0_38;
	add.s32 	%r10, %r3, %r1;
	max.u32 	%r128, %r10, 128;
	setp.lt.u32 	%p7, %r10, 128;
	selp.u32 	%r129, 1, 0, %p7;
	add.s32 	%r130, %r10, %r129;
	sub.s32 	%r131, %r128, %r130;
	div.u32 	%r132, %r131, %r1;
	add.s32 	%r11, %r132, %r129;
	and.b32  	%r12, %r11, 3;
	add.s32 	%r13, %r3, %r6;
	add.s32 	%r14, %r13, %r1;
	add.s32 	%r15, %r10, %r1;
	add.s32 	%r16, %r14, %r1;
	add.s32 	%r17, %r15, %r1;
	mov.u32 	%r240, %r247;
$L__BB0_16:
	setp.gt.u32 	%p8, %r3, 127;
	add.s32 	%r19, %r240, %r5;
	setp.ge.s32 	%p9, %r19, %r105;
	or.pred  	%p10, %p9, %p8;
	@%p10 bra 	$L__BB0_37;
	setp.eq.s32 	%p11, %r12, 3;
	mul.lo.s32 	%r20, %r19, %r107;
	shl.b32 	%r21, %r240, 7;
	mov.u32 	%r241, %r3;
	@%p11 bra 	$L__BB0_27;
	setp.ge.s32 	%p12, %r13, %r106;
	mov.f32 	%f43, 0f00000000;
	@%p12 bra 	$L__BB0_20;
	add.s32 	%r134, %r13, %r20;
	mul.wide.s32 	%rd13, %r134, 4;
	add.s64 	%rd14, %rd1, %rd13;
	ld.global.nc.f32 	%f43, [%rd14];
$L__BB0_20:
	setp.eq.s32 	%p13, %r12, 0;
	add.s32 	%r135, %r21, %r3;
	shl.b32 	%r136, %r135, 2;
	mov.u32 	%r137, smem_raw;
	add.s32 	%r22, %r137, %r136;
	st.shared.f32 	[%r22], %f43;
	mov.u32 	%r241, %r10;
	@%p13 bra 	$L__BB0_27;
	setp.ge.s32 	%p14, %r14, %r106;
	mov.f32 	%f44, 0f00000000;
	@%p14 bra 	$L__BB0_23;
	add.s32 	%r138, %r14, %r20;
	mul.wide.s32 	%rd15, %r138, 4;
	add.s64 	%rd16, %rd1, %rd15;
	ld.global.nc.f32 	%f44, [%rd16];
$L__BB0_23:
	setp.eq.s32 	%p15, %r12, 1;
	shl.b32 	%r23, %r1, 2;
	add.s32 	%r24, %r22, %r23;
	st.shared.f32 	[%r24], %f44;
	mov.u32 	%r241, %r15;
	@%p15 bra 	$L__BB0_27;
	setp.ge.s32 	%p16, %r16, %r106;
	mov.f32 	%f45, 0f00000000;
	@%p16 bra 	$L__BB0_26;
	add.s32 	%r139, %r16, %r20;
	mul.wide.s32 	%rd17, %r139, 4;
	add.s64 	%rd18, %rd1, %rd17;
	ld.global.nc.f32 	%f45, [%rd18];
$L__BB0_26:
	add.s32 	%r140, %r24, %r23;
	st.shared.f32 	[%r140], %f45;
	mov.u32 	%r241, %r17;
$L__BB0_27:
	setp.lt.u32 	%p17, %r11, 3;
	@%p17 bra 	$L__BB0_37;
$L__BB0_28:
	add.s32 	%r27, %r241, %r6;
	setp.ge.s32 	%p18, %r27, %r106;
	mov.f32 	%f46, 0f00000000;
	@%p18 bra 	$L__BB0_30;
	add.s32 	%r141, %r27, %r20;
	mul.wide.s32 	%rd19, %r141, 4;
	add.s64 	%rd20, %rd1, %rd19;
	ld.global.nc.f32 	%f46, [%rd20];
$L__BB0_30:
	add.s32 	%r142, %r21, %r241;
	shl.b32 	%r143, %r142, 2;
	mov.u32 	%r144, smem_raw;
	add.s32 	%r28, %r144, %r143;
	st.shared.f32 	[%r28], %f46;
	add.s32 	%r29, %r27, %r1;
	setp.ge.s32 	%p19, %r29, %r106;
	mov.f32 	%f47, 0f00000000;
	@%p19 bra 	$L__BB0_32;
	add.s32 	%r145, %r29, %r20;
	mul.wide.s32 	%rd21, %r145, 4;
	add.s64 	%rd22, %rd1, %rd21;
	ld.global.nc.f32 	%f47, [%rd22];
$L__BB0_32:
	shl.b32 	%r30, %r1, 2;
	add.s32 	%r31, %r28, %r30;
	st.shared.f32 	[%r31], %f47;
	add.s32 	%r32, %r29, %r1;
	setp.ge.s32 	%p20, %r32, %r106;
	mov.f32 	%f48, 0f00000000;
	@%p20 bra 	$L__BB0_34;
	add.s32 	%r146, %r32, %r20;
	mul.wide.s32 	%rd23, %r146, 4;
	add.s64 	%rd24, %rd1, %rd23;
	ld.global.nc.f32 	%f48, [%rd24];
$L__BB0_34:
	add.s32 	%r33, %r31, %r30;
	st.shared.f32 	[%r33], %f48;
	add.s32 	%r34, %r32, %r1;
	setp.ge.s32 	%p21, %r34, %r106;
	mov.f32 	%f49, 0f00000000;
	@%p21 bra 	$L__BB0_36;
	add.s32 	%r147, %r34, %r20;
	mul.wide.s32 	%rd25, %r147, 4;
	add.s64 	%rd26, %rd1, %rd25;
	ld.global.nc.f32 	%f49, [%rd26];
$L__BB0_36:
	add.s32 	%r148, %r33, %r30;
	st.shared.f32 	[%r148], %f49;
	add.s32 	%r241, %r30, %r241;
	setp.lt.u32 	%p22, %r241, 128;
	@%p22 bra 	$L__BB0_28;
$L__BB0_37:
	add.s32 	%r240, %r240, %r2;
	setp.lt.u32 	%p23, %r240, 128;
	@%p23 bra 	$L__BB0_16;
$L__BB0_38:
	mov.u32 	%r149, _ZZ22tma_2d_pipeline_kernelPKfPfiiiiE14pipeline_state;
	// begin inline asm
	cp.async.mbarrier.arrive.shared.b64 [%r149];
	// end inline asm
	mov.b32 	%r151, 1;
	// begin inline asm
	mbarrier.arrive.shared::cta.b64                             %rd27,  [%r149], %r151;    // 2. 
	// end inline asm
	mov.b32 	%r243, 0;
	// begin inline asm
	mov.u64 %rd28, %globaltimer;
	// end inline asm
$L__BB0_39:
	mov.b32 	%r155, 0;
	// begin inline asm
	{
	.reg .pred p;
	mbarrier.try_wait.parity.shared.b64 p, [%r149], %r155;
	selp.b32 %r153, 1, 0, p;
	}
	// end inline asm
	setp.ne.s32 	%p24, %r153, 0;
	@%p24 bra 	$L__BB0_46;
	setp.gt.s32 	%p55, %r243, 15;
	@%p55 bra 	$L__BB0_42;
	add.s32 	%r243, %r243, 1;
	bra.uni 	$L__BB0_39;
$L__BB0_42:
	// begin inline asm
	mov.u64 %rd50, %globaltimer;
	// end inline asm
	sub.s64 	%rd6, %rd50, %rd28;
	setp.lt.s64 	%p56, %rd6, 4000000;
	@%p56 bra 	$L__BB0_44;
	mov.b32 	%r224, 1000000;
	// begin inline asm
	nanosleep.u32 %r224;
	// end inline asm
	bra.uni 	$L__BB0_39;
$L__BB0_44:
	setp.lt.s64 	%p57, %rd6, 40000;
	@%p57 bra 	$L__BB0_39;
	shr.s64 	%rd51, %rd6, 63;
	shr.u64 	%rd52, %rd51, 62;
	add.s64 	%rd53, %rd6, %rd52;
	shr.u64 	%rd54, %rd53, 2;
	cvt.u32.u64 	%r225, %rd54;
	// begin inline asm
	nanosleep.u32 %r225;
	// end inline asm
	bra.uni 	$L__BB0_39;
$L__BB0_46:
	setp.gt.u32 	%p25, %r247, 127;
	barrier.sync 	0;
	@%p25 bra 	$L__BB0_56;
	add.s32 	%r39, %r3, %r1;
	max.u32 	%r156, %r39, 128;
	setp.lt.u32 	%p26, %r39, 128;
	selp.u32 	%r157, 1, 0, %p26;
	add.s32 	%r158, %r39, %r157;
	sub.s32 	%r159, %r156, %r158;
	div.u32 	%r160, %r159, %r1;
	add.s32 	%r40, %r160, %r157;
	and.b32  	%r41, %r40, 3;
	add.s32 	%r42, %r39, %r1;
	add.s32 	%r43, %r42, %r1;
	mov.u32 	%r244, %r247;
$L__BB0_48:
	setp.gt.u32 	%p27, %r3, 127;
	@%p27 bra 	$L__BB0_55;
	setp.eq.s32 	%p28, %r41, 3;
	shl.b32 	%r45, %r244, 7;
	mov.u32 	%r245, %r3;
	@%p28 bra 	$L__BB0_53;
	setp.eq.s32 	%p29, %r41, 0;
	add.s32 	%r161, %r45, %r3;
	shl.b32 	%r162, %r161, 2;
	mov.u32 	%r163, smem_raw;
	add.s32 	%r46, %r163, %r162;
	ld.shared.f32 	%f22, [%r46];
	fma.rn.f32 	%f23, %f22, 0f3F800347, 0f38D1B717;
	st.shared.f32 	[%r46], %f23;
	mov.u32 	%r245, %r39;
	@%p29 bra 	$L__BB0_53;
	setp.eq.s32 	%p30, %r41, 1;
	shl.b32 	%r47, %r1, 2;
	add.s32 	%r48, %r46, %r47;
	ld.shared.f32 	%f24, [%r48];
	fma.rn.f32 	%f25, %f24, 0f3F800347, 0f38D1B717;
	st.shared.f32 	[%r48], %f25;
	mov.u32 	%r245, %r42;
	@%p30 bra 	$L__BB0_53;
	add.s32 	%r164, %r48, %r47;
	ld.shared.f32 	%f26, [%r164];
	fma.rn.f32 	%f27, %f26, 0f3F800347, 0f38D1B717;
	st.shared.f32 	[%r164], %f27;
	mov.u32 	%r245, %r43;
$L__BB0_53:
	setp.lt.u32 	%p31, %r40, 3;
	@%p31 bra 	$L__BB0_55;
$L__BB0_54:
	add.s32 	%r165, %r45, %r245;
	shl.b32 	%r166, %r165, 2;
	mov.u32 	%r167, smem_raw;
	add.s32 	%r168, %r167, %r166;
	ld.shared.f32 	%f28, [%r168];
	fma.rn.f32 	%f29, %f28, 0f3F800347, 0f38D1B717;
	st.shared.f32 	[%r168], %f29;
	shl.b32 	%r169, %r1, 2;
	add.s32 	%r170, %r168, %r169;
	ld.shared.f32 	%f30, [%r170];
	fma.rn.f32 	%f31, %f30, 0f3F800347, 0f38D1B717;
	st.shared.f32 	[%r170], %f31;
	add.s32 	%r171, %r170, %r169;
	ld.shared.f32 	%f32, [%r171];
	fma.rn.f32 	%f33, %f32, 0f3F800347, 0f38D1B717;
	st.shared.f32 	[%r171], %f33;
	add.s32 	%r172, %r171, %r169;
	ld.shared.f32 	%f34, [%r172];
	fma.rn.f32 	%f35, %f34, 0f3F800347, 0f38D1B717;
	st.shared.f32 	[%r172], %f35;
	add.s32 	%r245, %r169, %r245;
	setp.lt.u32 	%p32, %r245, 128;
	@%p32 bra 	$L__BB0_54;
$L__BB0_55:
	add.s32 	%r244, %r244, %r2;
	setp.lt.u32 	%p33, %r244, 128;
	@%p33 bra 	$L__BB0_48;
$L__BB0_56:
	setp.gt.u32 	%p34, %r247, 127;
	barrier.sync 	0;
	add.s32 	%r173, %r149, 8;
	mov.b32 	%r174, 1;
	// begin inline asm
	mbarrier.arrive.shared::cta.b64                             %rd29,  [%r173], %r174;    // 2. 
	// end inline asm
	@%p34 bra 	$L__BB0_79;
	add.s32 	%r53, %r3, %r1;
	max.u32 	%r176, %r53, 128;
	setp.lt.u32 	%p35, %r53, 128;
	selp.u32 	%r177, 1, 0, %p35;
	add.s32 	%r178, %r53, %r177;
	sub.s32 	%r179, %r176, %r178;
	div.u32 	%r180, %r179, %r1;
	add.s32 	%r54, %r180, %r177;
	and.b32  	%r55, %r54, 3;
	add.s32 	%r56, %r3, %r6;
	add.s32 	%r57, %r56, %r1;
	add.s32 	%r58, %r53, %r1;
	add.s32 	%r59, %r57, %r1;
	add.s32 	%r60, %r58, %r1;
	shl.b32 	%r61, %r1, 1;
	mul.lo.s32 	%r62, %r1, 3;
$L__BB0_58:
	setp.gt.u32 	%p36, %r3, 127;
	add.s32 	%r64, %r247, %r5;
	setp.ge.s32 	%p37, %r64, %r105;
	or.pred  	%p38, %p37, %p36;
	@%p38 bra 	$L__BB0_78;
	setp.eq.s32 	%p39, %r55, 3;
	shl.b32 	%r65, %r247, 7;
	mul.lo.s32 	%r66, %r64, %r108;
	mov.u32 	%r248, %r3;
	@%p39 bra 	$L__BB0_67;
	setp.ge.s32 	%p40, %r56, %r106;
	@%p40 bra 	$L__BB0_62;
	add.s32 	%r182, %r65, %r3;
	shl.b32 	%r183, %r182, 2;
	mov.u32 	%r184, smem_raw;
	add.s32 	%r185, %r184, %r183;
	ld.shared.f32 	%f36, [%r185];
	add.s32 	%r186, %r56, %r66;
	mul.wide.s32 	%rd30, %r186, 4;
	add.s64 	%rd31, %rd2, %rd30;
	st.global.f32 	[%rd31], %f36;
$L__BB0_62:
	setp.eq.s32 	%p41, %r55, 0;
	mov.u32 	%r248, %r53;
	@%p41 bra 	$L__BB0_67;
	setp.ge.s32 	%p42, %r57, %r106;
	@%p42 bra 	$L__BB0_65;
	add.s32 	%r187, %r65, %r53;
	shl.b32 	%r188, %r187, 2;
	mov.u32 	%r189, smem_raw;
	add.s32 	%r190, %r189, %r188;
	ld.shared.f32 	%f37, [%r190];
	add.s32 	%r191, %r57, %r66;
	mul.wide.s32 	%rd32, %r191, 4;
	add.s64 	%rd33, %rd2, %rd32;
	st.global.f32 	[%rd33], %f37;
$L__BB0_65:
	setp.ge.s32 	%p43, %r59, %r106;
	setp.eq.s32 	%p44, %r55, 1;
	or.pred  	%p45, %p44, %p43;
	selp.b32 	%r248, %r58, %r60, %p44;
	@%p45 bra 	$L__BB0_67;
	add.s32 	%r192, %r65, %r58;
	shl.b32 	%r193, %r192, 2;
	mov.u32 	%r194, smem_raw;
	add.s32 	%r195, %r194, %r193;
	ld.shared.f32 	%f38, [%r195];
	add.s32 	%r196, %r59, %r66;
	mul.wide.s32 	%rd34, %r196, 4;
	add.s64 	%rd35, %rd2, %rd34;
	st.global.f32 	[%rd35], %f38;
	mov.u32 	%r248, %r60;
$L__BB0_67:
	setp.lt.u32 	%p46, %r54, 3;
	@%p46 bra 	$L__BB0_78;
	add.s32 	%r198, %r61, %r248;
	add.s32 	%r199, %r198, %r65;
	shl.b32 	%r69, %r199, 2;
	add.s32 	%r200, %r62, %r248;
	add.s32 	%r201, %r200, %r65;
	shl.b32 	%r70, %r201, 2;
	add.s32 	%r202, %r1, %r248;
	add.s32 	%r203, %r202, %r65;
	shl.b32 	%r71, %r203, 2;
	shl.b32 	%r204, %r247, 9;
	shl.b32 	%r205, %r248, 2;
	add.s32 	%r72, %r204, %r205;
	add.s32 	%r256, %r202, %r6;
	add.s32 	%r255, %r256, %r66;
	add.s32 	%r249, %r6, %r248;
	add.s32 	%r254, %r249, %r61;
	add.s32 	%r253, %r254, %r66;
	add.s32 	%r252, %r249, %r62;
	add.s32 	%r251, %r252, %r66;
	add.s32 	%r250, %r249, %r66;
	mov.u32 	%r257, smem_raw;
$L__BB0_69:
	setp.ge.s32 	%p47, %r249, %r106;
	@%p47 bra 	$L__BB0_71;
	add.s32 	%r206, %r257, %r72;
	ld.shared.f32 	%f39, [%r206];
	mul.wide.s32 	%rd36, %r250, 4;
	add.s64 	%rd37, %rd2, %rd36;
	st.global.f32 	[%rd37], %f39;
$L__BB0_71:
	setp.ge.s32 	%p48, %r256, %r106;
	@%p48 bra 	$L__BB0_73;
	add.s32 	%r207, %r257, %r71;
	ld.shared.f32 	%f40, [%r207];
	mul.wide.s32 	%rd38, %r255, 4;
	add.s64 	%rd39, %rd2, %rd38;
	st.global.f32 	[%rd39], %f40;
$L__BB0_73:
	add.s32 	%r91, %r248, %r1;
	setp.ge.s32 	%p49, %r254, %r106;
	@%p49 bra 	$L__BB0_75;
	add.s32 	%r208, %r257, %r69;
	ld.shared.f32 	%f41, [%r208];
	mul.wide.s32 	%rd40, %r253, 4;
	add.s64 	%rd41, %rd2, %rd40;
	st.global.f32 	[%rd41], %f41;
$L__BB0_75:
	add.s32 	%r92, %r91, %r1;
	setp.ge.s32 	%p50, %r252, %r106;
	@%p50 bra 	$L__BB0_77;
	add.s32 	%r209, %r257, %r70;
	ld.shared.f32 	%f42, [%r209];
	mul.wide.s32 	%rd42, %r251, 4;
	add.s64 	%rd43, %rd2, %rd42;
	st.global.f32 	[%rd43], %f42;
$L__BB0_77:
	add.s32 	%r210, %r92, %r1;
	add.s32 	%r248, %r210, %r1;
	shl.b32 	%r211, %r1, 4;
	add.s32 	%r257, %r257, %r211;
	shl.b32 	%r212, %r1, 2;
	add.s32 	%r256, %r256, %r212;
	add.s32 	%r255, %r255, %r212;
	add.s32 	%r254, %r254, %r212;
	add.s32 	%r253, %r253, %r212;
	add.s32 	%r252, %r252, %r212;
	add.s32 	%r251, %r251, %r212;
	add.s32 	%r250, %r250, %r212;
	add.s32 	%r249, %r249, %r212;
	setp.lt.u32 	%p51, %r248, 128;
	@%p51 bra 	$L__BB0_69;
$L__BB0_78:
	add.s32 	%r247, %r247, %r2;
	setp.lt.u32 	%p52, %r247, 128;
	@%p52 bra 	$L__BB0_58;
$L__BB0_79:
	// begin inline asm
	activemask.b32 %r213;
	// end inline asm
	mov.u32 	%r215, _ZZ22tma_2d_pipeline_kernelPKfPfiiiiE14pipeline_state;
	cvt.u64.u32 	%rd44, %r215;
	cvta.shared.u64 	%rd45, %rd44;
	add.s64 	%rd46, %rd45, 16;
	match.any.sync.b64 	%r104, %rd46, %r213;
	brev.b32 	%r216, %r104;
	bfind.shiftamt.u32 	%r217, %r216;
	// begin inline asm
	mov.u32 %r214, %laneid;
	// end inline asm
	setp.ne.s32 	%p53, %r214, %r217;
	@%p53 bra 	$L__BB0_82;
	popc.b32 	%r220, %r104;
	neg.s32 	%r219, %r220;
	// begin inline asm
	fence.sc.cta;
	// end inline asm
	cvta.shared.u64 	%rd49, %rd44;
	add.s64 	%rd47, %rd49, 16;
	// begin inline asm
	atom.add.acquire.cta.u32 %r218,[%rd47],%r219;
	// end inline asm
	setp.ne.s32 	%p54, %r218, %r220;
	@%p54 bra 	$L__BB0_82;
	// begin inline asm
	mbarrier.inval.shared.b64 [%r215];
	// end inline asm
	add.s32 	%r223, %r215, 8;
	// begin inline asm
	mbarrier.inval.shared.b64 [%r223];
	// end inline asm
$L__BB0_82:
	ret;

}


// ===== COMPILED SASS (sm_100) =====

	.target	sm_100

	.elftype	@"ET_EXEC"


//--------------------- .note.nv.tkinfo           --------------------------
	.section	.note.nv.tkinfo,"",@"SHT_NOTE"
	.sectionflags	@"SHF_NOTE_NV_TKINFO"
	.tkinfo
        /*0018*/ 	.word	0x00000002
        /*0030*/ 	.string	""
        /*0030*/ 	.string	"ptxas"
        /*0030*/ 	.string	"Cuda compilation tools, release 13.0, V13.0.88"
        /*0030*/ 	.string	"Build cuda_13.0.r13.0/compiler.36424714_0"
        /*0030*/ 	.string	"-arch sm_100 -m 64 "



//--------------------- .note.nv.cuinfo           --------------------------
	.section	.note.nv.cuinfo,"",@"SHT_NOTE"
	.sectionflags	@"SHF_NOTE_NV_CUINFO"
        /*0018*/ 	.short	0x0002
        /*001a*/ 	.short	0x0064
        /*001c*/ 	.short	0x0082
	.zero		2


//--------------------- .nv.info                  --------------------------
	.section	.nv.info,"",@"SHT_CUDA_INFO"
	.align	4


	//----- nvinfo : EIATTR_REGCOUNT
	.align		4
        /*0000*/ 	.byte	0x04, 0x2f
        /*0002*/ 	.short	(.L_1 - .L_0)
	.align		4
.L_0:
        /*0004*/ 	.word	index@(_Z22tma_2d_pipeline_kernelPKfPfiiii)
        /*0008*/ 	.word	0x00000020


	//----- nvinfo : EIATTR_FRAME_SIZE
	.align		4
.L_1:
        /*000c*/ 	.byte	0x04, 0x11
        /*000e*/ 	.short	(.L_3 - .L_2)
	.align		4
.L_2:
        /*0010*/ 	.word	index@(_Z22tma_2d_pipeline_kernelPKfPfiiii)
        /*0014*/ 	.word	0x00000000


	//----- nvinfo : EIATTR_MIN_STACK_SIZE
	.align		4
.L_3:
        /*0018*/ 	.byte	0x04, 0x12
        /*001a*/ 	.short	(.L_5 - .L_4)
	.align		4
.L_4:
        /*001c*/ 	.word	index@(_Z22tma_2d_pipeline_kernelPKfPfiiii)
        /*0020*/ 	.word	0x00000000
.L_5:


//--------------------- .nv.compat                --------------------------
	.section	.nv.compat,"",@"SHT_CUDA_COMPAT_INFO"
	.align	4
        /*0000*/ 	.byte	0x02, 0x09, 0x00, 0x00, 0x02, 0x02, 0x01, 0x00, 0x02, 0x05, 0x05, 0x00, 0x03, 0x07, 0x01, 0x01
        /*0010*/ 	.byte	0x02, 0x03, 0x00, 0x00, 0x02, 0x06, 0x01, 0x00, 0x04, 0x0b, 0x08, 0x00, 0x09, 0x00, 0x00, 0x00
        /*0020*/ 	.byte	0x00, 0x00, 0x00, 0x00


//--------------------- .nv.info._Z22tma_2d_pipeline_kernelPKfPfiiii --------------------------
	.section	.nv.info._Z22tma_2d_pipeline_kernelPKfPfiiii,"",@"SHT_CUDA_INFO"
	.sectionflags	@""
	.align	4


	//----- nvinfo : EIATTR_CUDA_API_VERSION
	.align		4
        /*0000*/ 	.byte	0x04, 0x37
        /*0002*/ 	.short	(.L_7 - .L_6)
.L_6:
        /*0004*/ 	.word	0x00000082


	//----- nvinfo : EIATTR_KPARAM_INFO
	.align		4
.L_7:
        /*0008*/ 	.byte	0x04, 0x17
        /*000a*/ 	.short	(.L_9 - .L_8)
.L_8:
        /*000c*/ 	.word	0x00000000
        /*0010*/ 	.short	0x0005
        /*0012*/ 	.short	0x001c
        /*0014*/ 	.byte	0x00, 0xf0, 0x11, 0x00


	//----- nvinfo : EIATTR_KPARAM_INFO
	.align		4
.L_9:
        /*0018*/ 	.byte	0x04, 0x17
        /*001a*/ 	.short	(.L_11 - .L_10)
.L_10:
        /*001c*/ 	.word	0x00000000
        /*0020*/ 	.short	0x0004
        /*0022*/ 	.short	0x0018
        /*0024*/ 	.byte	0x00, 0xf0, 0x11, 0x00


	//----- nvinfo : EIATTR_KPARAM_INFO
	.align		4
.L_11:
        /*0028*/ 	.byte	0x04, 0x17
        /*002a*/ 	.short	(.L_13 - .L_12)
.L_12:
        /*002c*/ 	.word	0x00000000
        /*0030*/ 	.short	0x0003
        /*0032*/ 	.short	0x0014
        /*0034*/ 	.byte	0x00, 0xf0, 0x11, 0x00


	//----- nvinfo : EIATTR_KPARAM_INFO
	.align		4
.L_13:
        /*0038*/ 	.byte	0x04, 0x17
        /*003a*/ 	.short	(.L_15 - .L_14)
.L_14:
        /*003c*/ 	.word	0x00000000
        /*0040*/ 	.short	0x0002
        /*0042*/ 	.short	0x0010
        /*0044*/ 	.byte	0x00, 0xf0, 0x11, 0x00


	//----- nvinfo : EIATTR_KPARAM_INFO
	.align		4
.L_15:
        /*0048*/ 	.byte	0x04, 0x17
        /*004a*/ 	.short	(.L_17 - .L_16)
.L_16:
        /*004c*/ 	.word	0x00000000
        /*0050*/ 	.short	0x0001
        /*0052*/ 	.short	0x0008
        /*0054*/ 	.byte	0x00, 0xf5, 0x21, 0x00


	//----- nvinfo : EIATTR_KPARAM_INFO
	.align		4
.L_17:
        /*0058*/ 	.byte	0x04, 0x17
        /*005a*/ 	.short	(.L_19 - .L_18)
.L_18:
        /*005c*/ 	.word	0x00000000
        /*0060*/ 	.short	0x0000
        /*0062*/ 	.short	0x0000
        /*0064*/ 	.byte	0x00, 0xf5, 0x21, 0x00


	//----- nvinfo : EIATTR_SPARSE_MMA_MASK
	.align		4
.L_19:
        /*0068*/ 	.byte	0x03, 0x50
        /*006a*/ 	.short	0x0000


	//----- nvinfo : EIATTR_MAXREG_COUNT
	.align		4
        /*006c*/ 	.byte	0x03, 0x1b
        /*006e*/ 	.short	0x00ff


	//----- nvinfo : EIATTR_NUM_BARRIERS
	.align		4
        /*0070*/ 	.byte	0x02, 0x4c
        /*0072*/ 	.byte	0x01
	.zero		1


	//----- nvinfo : EIATTR_MERCURY_ISA_VERSION
	.align		4
        /*0074*/ 	.byte	0x03, 0x5f
        /*0076*/ 	.short	0x0101


	//----- nvinfo : EIATTR_COOP_GROUP_MASK_REGIDS
	.align		4
        /*0078*/ 	.byte	0x04, 0x29
        /*007a*/ 	.short	(.L_21 - .L_20)


	//   ....[0]....
.L_20:
        /*007c*/ 	.word	0xffffffff


	//   ....[1]....
        /*0080*/ 	.word	0x05000007


	//   ....[2]....
        /*0084*/ 	.word	0xffffffff


	//   ....[3]....
        /*0088*/ 	.word	0xffffffff


	//   ....[4]....
        /*008c*/ 	.word	0x05000007


	//----- nvinfo : EIATTR_COOP_GROUP_INSTR_OFFSETS
	.align		4
.L_21:
        /*0090*/ 	.byte	0x04, 0x28
        /*0092*/ 	.short	(.L_23 - .L_22)


	//   ....[0]....
.L_22:
        /*0094*/ 	.word	0x00000220


	//   ....[1]....
        /*0098*/ 	.word	0x00000340


	//   ....[2]....
        /*009c*/ 	.word	0x000011a0


	//   ....[3]....
        /*00a0*/ 	.word	0x000017a0


	//   ....[4]....
        /*00a4*/ 	.word	0x000022a0


	//----- nvinfo : EIATTR_VRC_CTA_INIT_COUNT
	.align		4
.L_23:
        /*00a8*/ 	.byte	0x02, 0x4a
	.zero		1
	.zero		1


	//----- nvinfo : EIATTR_MBARRIER_INSTR_OFFSETS
	.align		4
        /*00ac*/ 	.byte	0x04, 0x39
        /*00ae*/ 	.short	(.L_25 - .L_24)


	//   ....[0]....
.L_24:
        /*00b0*/ 	.word	0x000001c0
        /*00b4*/ 	.word	0x000000ff
        /*00b8*/ 	.word	0x00000008
        /*00bc*/ 	.short	0x0100
        /*00be*/ 	.byte	0x08
	.zero		1


	//   ....[1]....
        /*00c0*/ 	.word	0x000001d0
        /*00c4*/ 	.word	0x000000ff
        /*00c8*/ 	.word	0x00000000
        /*00cc*/ 	.short	0x0100
        /*00ce*/ 	.byte	0x08
	.zero		1


	//   ....[2]....
        /*00d0*/ 	.word	0x00000400
        /*00d4*/ 	.word	0x00000006
        /*00d8*/ 	.word	0x00000000
        /*00dc*/ 	.short	0x0108
        /*00de*/ 	.byte	0xff
	.zero		1


	//   ....[3]....
        /*00e0*/ 	.word	0x00000410
        /*00e4*/ 	.word	0x00000006
        /*00e8*/ 	.word	0x00000008
        /*00ec*/ 	.short	0x0108
        /*00ee*/ 	.byte	0xff
	.zero		1


	//   ....[4]....
        /*00f0*/ 	.word	0x00000490
        /*00f4*/ 	.word	0x000000ff
        /*00f8*/ 	.word	0x00000008
        /*00fc*/ 	.short	0x010a
        /*00fe*/ 	.byte	0x07
	.zero		1


	//   ....[5]....
        /*0100*/ 	.word	0x00000620
        /*0104*/ 	.word	0x000000ff
        /*0108*/ 	.word	0x00000008
        /*010c*/ 	.short	0x010a
        /*010e*/ 	.byte	0x07
	.zero		1


	//   ....[6]....
        /*0110*/ 	.word	0x00000f90
        /*0114*/ 	.word	0x000000ff
        /*0118*/ 	.word	0x00000000
        /*011c*/ 	.short	0x0107
        /*011e*/ 	.byte	0x07
	.zero		1


	//   ....[7]....
        /*0120*/ 	.word	0x00000fd0
        /*0124*/ 	.word	0x000000ff
        /*0128*/ 	.word	0x00000000
        /*012c*/ 	.short	0x0101
        /*012e*/ 	.byte	0x07
	.zero		1


	//   ....[8]....
        /*0130*/ 	.word	0x00001000
        /*0134*/ 	.word	0x000000ff
        /*0138*/ 	.word	0x00000000
        /*013c*/ 	.short	0x010a
        /*013e*/ 	.byte	0x07
	.zero		1


	//   ....[9]....
        /*0140*/ 	.word	0x00001180
        /*0144*/ 	.word	0x000000ff
        /*0148*/ 	.word	0x00000000
        /*014c*/ 	.short	0x010a
        /*014e*/ 	.byte	0x07
	.zero		1


	//   ....[10]....
        /*0150*/ 	.word	0x000017c0
        /*0154*/ 	.word	0x000000ff
        /*0158*/ 	.word	0x00000008
        /*015c*/ 	.short	0x0101
        /*015e*/ 	.byte	0x07
	.zero		1


	//   ....[11]....
        /*0160*/ 	.word	0x00002360
        /*0164*/ 	.word	0x00000006
        /*0168*/ 	.word	0x00000000
        /*016c*/ 	.short	0x0108
        /*016e*/ 	.byte	0xff
	.zero		1


	//   ....[12]....
        /*0170*/ 	.word	0x00002370
        /*0174*/ 	.word	0x00000006
        /*0178*/ 	.word	0x00000008
        /*017c*/ 	.short	0x0108
        /*017e*/ 	.byte	0xff
	.zero		1


	//----- nvinfo : EIATTR_NUM_MBARRIERS
	.align		4
.L_25:
        /*0180*/ 	.byte	0x03, 0x38
        /*0182*/ 	.short	0x0002


	//----- nvinfo : EIATTR_EXIT_INSTR_OFFSETS
	.align		4
        /*0184*/ 	.byte	0x04, 0x1c
        /*0186*/ 	.short	(.L_27 - .L_26)


	//   ....[0]....
.L_26:
        /*0188*/ 	.word	0x00000380


	//   ....[1]....
        /*018c*/ 	.word	0x000003f0


	//   ....[2]....
        /*0190*/ 	.word	0x00000420


	//   ....[3]....
        /*0194*/ 	.word	0x000022e0


	//   ....[4]....
        /*0198*/ 	.word	0x00002350


	//   ....[5]....
        /*019c*/ 	.word	0x00002380


	//----- nvinfo : EIATTR_CRS_STACK_SIZE
	.align		4
.L_27:
        /*01a0*/ 	.byte	0x04, 0x1e
        /*01a2*/ 	.short	(.L_29 - .L_28)
.L_28:
        /*01a4*/ 	.word	0x00000000


	//----- nvinfo : EIATTR_CBANK_PARAM_SIZE
	.align		4
.L_29:
        /*01a8*/ 	.byte	0x03, 0x19
        /*01aa*/ 	.short	0x0020


	//----- nvinfo : EIATTR_PARAM_CBANK
	.align		4
        /*01ac*/ 	.byte	0x04, 0x0a
        /*01ae*/ 	.short	(.L_31 - .L_30)
	.align		4
.L_30:
        /*01b0*/ 	.word	index@(.nv.constant0._Z22tma_2d_pipeline_kernelPKfPfiiii)
        /*01b4*/ 	.short	0x0380
        /*01b6*/ 	.short	0x0020


	//----- nvinfo : EIATTR_SW_WAR
	.align		4
.L_31:
        /*01b8*/ 	.byte	0x04, 0x36
        /*01ba*/ 	.short	(.L_33 - .L_32)
.L_32:
        /*01bc*/ 	.word	0x00000008
.L_33:


//--------------------- .nv.callgraph             --------------------------
	.section	.nv.callgraph,"",@"SHT_CUDA_CALLGRAPH"
	.align	4
	.sectionentsize	8
	.align		4
        /*0000*/ 	.word	0x00000000
	.align		4
        /*0004*/ 	.word	0xffffffff
	.align		4
        /*0008*/ 	.word	0x00000000
	.align		4
        /*000c*/ 	.word	0xfffffffe
	.align		4
        /*0010*/ 	.word	0x00000000
	.align		4
        /*0014*/ 	.word	0xfffffffd
	.align		4
        /*0018*/ 	.word	0x00000000
	.align		4
        /*001c*/ 	.word	0xfffffffc


//--------------------- .text._Z22tma_2d_pipeline_kernelPKfPfiiii --------------------------
	.section	.text._Z22tma_2d_pipeline_kernelPKfPfiiii,"ax",@progbits
	.align	128
        .global         _Z22tma_2d_pipeline_kernelPKfPfiiii
        .type           _Z22tma_2d_pipeline_kernelPKfPfiiii,@function
        .size           _Z22tma_2d_pipeline_kernelPKfPfiiii,(.L_x_44 - _Z22tma_2d_pipeline_kernelPKfPfiiii)
        .other          _Z22tma_2d_pipeline_kernelPKfPfiiii,@"STO_CUDA_ENTRY STV_DEFAULT"
_Z22tma_2d_pipeline_kernelPKfPfiiii:
.text._Z22tma_2d_pipeline_kernelPKfPfiiii:
[----:B------:R-:W-:Y:S01]  /*0000*/  LDC R1, c[0x0][0x37c] ;  /* 0x0000df00ff017b82 */ /* 0x000fe20000000800 */
[----:B------:R-:W0:Y:S07]  /*0010*/  S2R R0, SR_TID.Y ;  /* 0x0000000000007919 */ /* 0x000e2e0000002200 */
[----:B------:R-:W1:Y:S01]  /*0020*/  LDC R2, c[0x0][0x360] ;  /* 0x0000d800ff027b82 */ /* 0x000e620000000800 */
[----:B------:R-:W2:Y:S01]  /*0030*/  LDCU.64 UR10, c[0x0][0x358] ;  /* 0x00006b00ff0a77ac */ /* 0x000ea20008000a00 */
[----:B------:R-:W-:Y:S01]  /*0040*/  BSSY.RECONVERGENT B0, `(.L_x_0) ;  /* 0x000001c000007945 */ /* 0x000fe20003800200 */
[----:B------:R-:W0:Y:S01]  /*0050*/  S2R R7, SR_TID.Z ;  /* 0x0000000000077919 */ /* 0x000e220000002300 */
[----:B------:R-:W3:Y:S04]  /*0060*/  S2R R5, SR_TID.X ;  /* 0x0000000000057919 */ /* 0x000ee80000002100 */
[----:B------:R-:W0:Y:S02]  /*0070*/  LDC R3, c[0x0][0x364] ;  /* 0x0000d900ff037b82 */ /* 0x000e240000000800 */
[----:B0-----:R-:W-:-:S04]  /*0080*/  IMAD R7, R3, R7, R0 ;  /* 0x0000000703077224 */ /* 0x001fc800078e0200 */
[----:B-1----:R-:W-:-:S05]  /*0090*/  IMAD R4, R7, R2, RZ ;  /* 0x0000000207047224 */ /* 0x002fca00078e02ff */
[----:B---3--:R-:W-:-:S13]  /*00a0*/  LOP3.LUT P0, RZ, R4, R5, RZ, 0xfc, !PT ;  /* 0x0000000504ff7212 */ /* 0x008fda000780fcff */
[----:B--2---:R-:W-:Y:S05]  /*00b0*/  @P0 BRA `(.L_x_1) ;  /* 0x0000000000500947 */ /* 0x004fea0003800000 */
[----:B------:R-:W0:Y:S01]  /*00c0*/  LDC R9, c[0x0][0x368] ;  /* 0x0000da00ff097b82 */ /* 0x000e220000000800 */
[----:B------:R-:W-:Y:S01]  /*00d0*/  IMAD R4, R2, R3, RZ ;  /* 0x0000000302047224 */ /* 0x000fe200078e02ff */
[----:B------:R-:W-:-:S06]  /*00e0*/  UMOV UR4, 0x400 ;  /* 0x0000040000047882 */ /* 0x000fcc0000000000 */
[----:B------:R-:W1:Y:S08]  /*00f0*/  S2UR UR8, SR_CgaCtaId ;  /* 0x00000000000879c3 */ /* 0x000e700000008800 */
[----:B------:R-:W2:Y:S01]  /*0100*/  S2UR UR9, SR_SWINHI ;  /* 0x00000000000979c3 */ /* 0x000ea20000002f00 */
[----:B0-----:R-:W-:-:S05]  /*0110*/  IMAD R9, R4, R9, RZ ;  /* 0x0000000904097224 */ /* 0x001fca00078e02ff */
[----:B------:R-:W-:Y:S01]  /*0120*/  R2UR UR6, R9 ;  /* 0x00000000090672ca */ /* 0x000fe200000e0000 */
[----:B-1----:R-:W-:-:S07]  /*0130*/  ULEA UR8, UR8, UR4, 0x18 ;  /* 0x0000000408087291 */ /* 0x002fce000f8ec0ff */
[----:B------:R-:W-:Y:S01]  /*0140*/  UMOV UR4, UR8 ;  /* 0x0000000800047c82 */ /* 0x000fe20008000000 */
[----:B--2---:R-:W-:-:S04]  /*0150*/  UMOV UR5, UR9 ;  /* 0x0000000900057c82 */ /* 0x004fc80008000000 */
[----:B------:R-:W-:-:S04]  /*0160*/  UIADD3 UR6, UPT, UPT, -UR6, 0x100000, URZ ;  /* 0x0010000006067890 */ /* 0x000fc8000fffe1ff */
[----:B------:R-:W-:Y:S02]  /*0170*/  USHF.L.U32 UR7, UR6, 0xb, URZ ;  /* 0x0000000b06077899 */ /* 0x000fe400080006ff */
[----:B------:R-:W-:Y:S01]  /*0180*/  USHF.L.U32 UR6, UR6, 0x1, URZ ;  /* 0x0000000106067899 */ /* 0x000fe200080006ff */
[----:B------:R-:W-:Y:S02]  /*0190*/  IMAD.U32 R6, RZ, RZ, UR4 ;  /* 0x00000004ff067e24 */ /* 0x000fe4000f8e00ff */
[----:B------:R-:W-:Y:S01]  /*01a0*/  IMAD.U32 R7, RZ, RZ, UR5 ;  /* 0x00000005ff077e24 */ /* 0x000fe2000f8e00ff */
[----:B------:R-:W0:Y:S08]  /*01b0*/  FENCE.VIEW.ASYNC.S ;  /* 0x00000000000073c6 */ /* 0x000e300000000000 */
[----:B0-----:R0:W1:Y:S01]  /*01c0*/  SYNCS.EXCH.64 URZ, [UR8+0x8], UR6 ;  /* 0x0000080608ff75b2 */ /* 0x0010620008000100 */
[----:B------:R0:W1:Y:S02]  /*01d0*/  SYNCS.EXCH.64 URZ, [UR8], UR6 ;  /* 0x0000000608ff75b2 */ /* 0x0000640008000100 */
[----:B-1----:R0:W-:Y:S01]  /*01e0*/  ST.E.STRONG.SM desc[UR10][R6.64+0x10], R9 ;  /* 0x0000100906007985 */ /* 0x0021e2000c10b90a */
[----:B------:R-:W-:Y:S01]  /*01f0*/  NOP ;  /* 0x0000000000007918 */ /* 0x000fe20000000000 */
.L_x_1:
[----:B0-----:R-:W-:Y:S05]  /*0200*/  BSYNC.RECONVERGENT B0 ;  /* 0x0000000000007941 */ /* 0x001fea0003800200 */
.L_x_0:
[----:B------:R-:W0:Y:S08]  /*0210*/  S2UR UR6, SR_CTAID.X ;  /* 0x00000000000679c3 */ /* 0x000e300000002500 */
[----:B------:R-:W-:Y:S08]  /*0220*/  BAR.SYNC.DEFER_BLOCKING 0x0 ;  /* 0x0000000000007b1d */ /* 0x000ff00000010000 */
[----:B------:R-:W1:Y:S08]  /*0230*/  S2UR UR5, SR_CTAID.Y ;  /* 0x00000000000579c3 */ /* 0x000e700000002600 */
[----:B------:R-:W2:Y:S01]  /*0240*/  LDC.64 R6, c[0x0][0x390] ;  /* 0x0000e400ff067b82 */ /* 0x000ea20000000a00 */
[----:B0-----:R-:W-:-:S02]  /*0250*/  USHF.L.U32 UR6, UR6, 0x7, URZ ;  /* 0x0000000706067899 */ /* 0x001fc400080006ff */
[----:B-1----:R-:W-:-:S04]  /*0260*/  USHF.L.U32 UR5, UR5, 0x7, URZ ;  /* 0x0000000705057899 */ /* 0x002fc800080006ff */
[----:B--2---:R-:W-:Y:S02]  /*0270*/  ISETP.LE.AND P0, PT, R7, UR6, PT ;  /* 0x0000000607007c0c */ /* 0x004fe4000bf03270 */
[----:B------:R-:W-:-:S13]  /*0280*/  ISETP.GT.AND P1, PT, R6, UR5, PT ;  /* 0x0000000506007c0c */ /* 0x000fda000bf24270 */
[----:B------:R-:W-:Y:S05]  /*0290*/  @!P0 BRA P1, `(.L_x_2) ;  /* 0x0000000000648947 */ /* 0x000fea0000800000 */
[----:B------:R-:W0:Y:S01]  /*02a0*/  S2R R3, SR_CgaCtaId ;  /* 0x0000000000037919 */ /* 0x000e220000008800 */
[----:B------:R-:W-:Y:S01]  /*02b0*/  MOV R0, 0x400 ;  /* 0x0000040000007802 */ /* 0x000fe20000000f00 */
[----:B------:R-:W1:Y:S01]  /*02c0*/  S2R R7, SR_SWINHI ;  /* 0x0000000000077919 */ /* 0x000e620000002f00 */
[----:B------:R-:W2:Y:S02]  /*02d0*/  S2R R9, SR_LANEID ;  /* 0x0000000000097919 */ /* 0x000ea40000000000 */
[----:B0-----:R-:W-:-:S04]  /*02e0*/  LEA R6, R3, R0, 0x18 ;  /* 0x0000000003067211 */ /* 0x001fc800078ec0ff */
[----:B------:R-:W-:Y:S02]  /*02f0*/  MOV R4, R6 ;  /* 0x0000000600047202 */ /* 0x000fe40000000f00 */
[----:B-1----:R-:W-:Y:S02]  /*0300*/  MOV R5, R7 ;  /* 0x0000000700057202 */ /* 0x002fe40000000f00 */
[----:B------:R-:W-:Y:S02]  /*0310*/  VOTE.ANY R7, PT, PT ;  /* 0x0000000000077806 */ /* 0x000fe400038e0100 */
[----:B------:R-:W-:-:S05]  /*0320*/  IADD3 R2, P0, PT, R4, 0x10, RZ ;  /* 0x0000001004027810 */ /* 0x000fca0007f1e0ff */
[----:B------:R-:W-:-:S04]  /*0330*/  IMAD.X R3, RZ, RZ, R5, P0 ;  /* 0x000000ffff037224 */ /* 0x000fc800000e0605 */
[----:B------:R-:W0:Y:S02]  /*0340*/  MATCH.ANY.U64 R2, R2 ;  /* 0x00000000020273a1 */ /* 0x000e2400000e8200 */
[----:B0-----:R-:W0:Y:S08]  /*0350*/  BREV R0, R2 ;  /* 0x0000000200007301 */ /* 0x001e300000000000 */
[----:B0-----:R-:W2:Y:S02]  /*0360*/  FLO.U32.SH R0, R0 ;  /* 0x0000000000007300 */ /* 0x001ea400000e0400 */
[----:B--2---:R-:W-:-:S13]  /*0370*/  ISETP.NE.AND P0, PT, R9, R0, PT ;  /* 0x000000000900720c */ /* 0x004fda0003f05270 */
[----:B------:R-:W-:Y:S05]  /*0380*/  @P0 EXIT ;  /* 0x000000000000094d */ /* 0x000fea0003800000 */
[----:B------:R-:W0:Y:S02]  /*0390*/  POPC R2, R2 ;  /* 0x0000000200027309 */ /* 0x000e240000000000 */
[----:B0-----:R-:W-:Y:S01]  /*03a0*/  IMAD.MOV R3, RZ, RZ, -R2 ;  /* 0x000000ffff037224 */ /* 0x001fe200078e0a02 */
[----:B------:R0:W-:Y:S06]  /*03b0*/  MEMBAR.SC.CTA ;  /* 0x0000000000007992 */ /* 0x0001ec0000000000 */
[----:B0-----:R-:W2:Y:S02]  /*03c0*/  ATOM.E.ADD.STRONG.SM PT, R5, desc[UR10][R4.64+0x10], R3 ;  /* 0x800010030405798a */ /* 0x001ea400081eb10a */
[----:B--2---:R-:W-:Y:S01]  /*03d0*/  NOP ;  /* 0x0000000000007918 */ /* 0x004fe20000000000 */
[----:B------:R-:W-:-:S13]  /*03e0*/  ISETP.NE.AND P0, PT, R5, R2, PT ;  /* 0x000000020500720c */ /* 0x000fda0003f05270 */
[----:B------:R-:W-:Y:S05]  /*03f0*/  @P0 EXIT ;  /* 0x000000000000094d */ /* 0x000fea0003800000 */
[----:B------:R-:W0:Y:S02]  /*0400*/  SYNCS.CCTL.IV [R6+URZ] ;  /* 0x00000000060079b1 */ /* 0x000e2400080000ff */
[----:B0-----:R-:W-:Y:S01]  /*0410*/  SYNCS.CCTL.IV [R6+URZ+0x8] ;  /* 0x00000800060079b1 */ /* 0x001fe200080000ff */
[----:B------:R-:W-:Y:S05]  /*0420*/  EXIT ;  /* 0x000000000000794d */ /* 0x000fea0003800000 */
.L_x_2:
[----:B------:R-:W-:Y:S01]  /*0430*/  CS2R R6, SR_GLOBALTIMERLO ;  /* 0x0000000000067805 */ /* 0x000fe20000015200 */
[----:B------:R-:W0:Y:S01]  /*0440*/  S2UR UR7, SR_CgaCtaId ;  /* 0x00000000000779c3 */ /* 0x000e220000008800 */
[----:B------:R-:W-:Y:S01]  /*0450*/  HFMA2 R4, -RZ, RZ, 0, 5.9604644775390625e-08 ;  /* 0x00000001ff047431 */ /* 0x000fe200000001ff */
[----:B------:R-:W-:-:S04]  /*0460*/  UMOV UR4, 0x400 ;  /* 0x0000040000047882 */ /* 0x000fc80000000000 */
[----:B------:R-:W-:Y:S01]  /*0470*/  SHF.L.U32 R4, R4, 0x1f, RZ ;  /* 0x0000001f04047819 */ /* 0x000fe200000006ff */
[----:B0-----:R-:W-:-:S09]  /*0480*/  ULEA UR7, UR7, UR4, 0x18 ;  /* 0x0000000407077291 */ /* 0x001fd2000f8ec0ff */
[----:B------:R-:W0:Y:S02]  /*0490*/  SYNCS.PHASECHK.TRANS64.TRYWAIT P0, [UR7+0x8], R4 ;  /* 0x00000804ff0075a7 */ /* 0x000e240008001107 */
[----:B0-----:R-:W-:Y:S05]  /*04a0*/  @P0 BRA `(.L_x_3) ;  /* 0x0000000000640947 */ /* 0x001fea0003800000 */
[----:B------:R-:W-:Y:S01]  /*04b0*/  IMAD.MOV.U32 R10, RZ, RZ, 0x1 ;  /* 0x00000001ff0a7424 */ /* 0x000fe200078e00ff */
[----:B------:R-:W-:-:S04]  /*04c0*/  UMOV UR4, URZ ;  /* 0x000000ff00047c82 */ /* 0x000fc80008000000 */
[----:B------:R-:W-:-:S07]  /*04d0*/  SHF.L.U32 R10, R10, 0x1f, RZ ;  /* 0x0000001f0a0a7819 */ /* 0x000fce00000006ff */
.L_x_6:
[----:B------:R-:W-:-:S11]  /*04e0*/  UISETP.GT.AND UP0, UPT, UR4, 0xf, UPT ;  /* 0x0000000f0400788c */ /* 0x000fd6000bf04270 */
[----:B------:R-:W-:Y:S01]  /*04f0*/  @!UP0 UIADD3 UR4, UPT, UPT, UR4, 0x1, URZ ;  /* 0x0000000104048890 */ /* 0x000fe2000fffe0ff */
[----:B------:R-:W-:Y:S11]  /*0500*/  BRA.U !UP0, `(.L_x_4) ;  /* 0x0000000108447547 */ /* 0x000ff6000b800000 */
[----:B------:R-:W-:-:S06]  /*0510*/  CS2R R8, SR_GLOBALTIMERLO ;  /* 0x0000000000087805 */ /* 0x000fcc0000015200 */
[----:B------:R-:W-:-:S05]  /*0520*/  IADD3 R11, P0, PT, -R6, R8, RZ ;  /* 0x00000008060b7210 */ /* 0x000fca0007f1e1ff */
[----:B------:R-:W-:Y:S01]  /*0530*/  IMAD.X R9, R9, 0x1, ~R7, P0 ;  /* 0x0000000109097824 */ /* 0x000fe200000e0e07 */
[----:B------:R-:W-:-:S04]  /*0540*/  ISETP.GE.U32.AND P0, PT, R11, 0x3d0900, PT ;  /* 0x003d09000b00780c */ /* 0x000fc80003f06070 */
[----:B------:R-:W-:-:S13]  /*0550*/  ISETP.GE.AND.EX P0, PT, R9, RZ, PT, P0 ;  /* 0x000000ff0900720c */ /* 0x000fda0003f06300 */
[----:B------:R-:W-:Y:S05]  /*0560*/  @!P0 BRA `(.L_x_5) ;  /* 0x0000000000088947 */ /* 0x000fea0003800000 */
[----:B------:R-:W-:Y:S05]  /*0570*/  NANOSLEEP 0xf4240 ;  /* 0x000f42400000795d */ /* 0x000fea0003800000 */
[----:B------:R-:W-:Y:S05]  /*0580*/  BRA `(.L_x_4) ;  /* 0x0000000000247947 */ /* 0x000fea0003800000 */
.L_x_5:
[----:B------:R-:W-:-:S04]  /*0590*/  ISETP.GE.U32.AND P0, PT, R11, 0x9c40, PT ;  /* 0x00009c400b00780c */ /* 0x000fc80003f06070 */
[----:B------:R-:W-:-:S13]  /*05a0*/  ISETP.GE.AND.EX P0, PT, R9, RZ, PT, P0 ;  /* 0x000000ff0900720c */ /* 0x000fda0003f06300 */
[----:B------:R-:W-:Y:S05]  /*05b0*/  @!P0 BRA `(.L_x_4) ;  /* 0x0000000000188947 */ /* 0x000fea0003800000 */
[----:B------:R-:W-:-:S04]  /*05c0*/  SHF.R.S32.HI R4, RZ, 0x1f, R9 ;  /* 0x0000001fff047819 */ /* 0x000fc80000011409 */
[----:B------:R-:W-:-:S05]  /*05d0*/  LEA.HI R4, P0, R4, R11, RZ, 0x2 ;  /* 0x0000000b04047211 */ /* 0x000fca00078110ff */
[----:B------:R-:W-:-:S05]  /*05e0*/  IMAD.X R9, RZ, RZ, R9, P0 ;  /* 0x000000ffff097224 */ /* 0x000fca00000e0609 */
[----:B------:R-:W-:-:S04]  /*05f0*/  SHF.R.U64 R4, R4, 0x2, R9 ;  /* 0x0000000204047819 */ /* 0x000fc80000001209 */
[----:B------:R-:W-:Y:S05]  /*0600*/  NANOSLEEP R4 ;  /* 0x000000040000735d */ /* 0x000fea0003800000 */
[----:B------:R-:W-:Y:S01]  /*0610*/  NOP ;  /* 0x0000000000007918 */ /* 0x000fe20000000000 */
.L_x_4:
[----:B------:R-:W0:Y:S02]  /*0620*/  SYNCS.PHASECHK.TRANS64.TRYWAIT P0, [UR7+0x8], R10 ;  /* 0x0000080aff0075a7 */ /* 0x000e240008001107 */
[----:B0-----:R-:W-:Y:S05]  /*0630*/  @!P0 BRA `(.L_x_6) ;  /* 0xfffffffc00a88947 */ /* 0x001fea000383ffff */
.L_x_3:
[----:B------:R-:W-:Y:S01]  /*0640*/  ISETP.GT.U32.AND P0, PT, R0, 0x7f, PT ;  /* 0x0000007f0000780c */ /* 0x000fe20003f04070 */
[----:B------:R-:W0:Y:S01]  /*0650*/  LDCU UR8, c[0x0][0x394] ;  /* 0x00007280ff0877ac */ /* 0x000e220008000800 */
[----:B------:R-:W-:Y:S11]  /*0660*/  BSSY.RECONVERGENT B2, `(.L_x_7) ;  /* 0x000008f000027945 */ /* 0x000ff60003800200 */
[----:B------:R-:W-:Y:S05]  /*0670*/  @P0 BRA `(.L_x_8) ;  /* 0x0000000800340947 */ /* 0x000fea0003800000 */
[----:B------:R-:W1:Y:S01]  /*0680*/  I2F.U32.RP R10, R2 ;  /* 0x00000002000a7306 */ /* 0x000e620000209000 */
[C---:B------:R-:W-:Y:S01]  /*0690*/  IMAD.IADD R7, R2.reuse, 0x1, R5 ;  /* 0x0000000102077824 */ /* 0x040fe200078e0205 */
[----:B------:R-:W-:-:S04]  /*06a0*/  ISETP.NE.U32.AND P2, PT, R2, RZ, PT ;  /* 0x000000ff0200720c */ /* 0x000fc80003f45070 */
[C---:B------:R-:W-:Y:S02]  /*06b0*/  ISETP.GE.U32.AND P0, PT, R7.reuse, 0x80, PT ;  /* 0x000000800700780c */ /* 0x040fe40003f06070 */
[C---:B------:R-:W-:Y:S02]  /*06c0*/  VIMNMX.U32 R4, PT, PT, R7.reuse, 0x80, !PT ;  /* 0x0000008007047848 */ /* 0x040fe40007fe0000 */
[----:B------:R-:W-:Y:S02]  /*06d0*/  SEL R6, RZ, 0x1, P0 ;  /* 0x00000001ff067807 */ /* 0x000fe40000000000 */
[----:B------:R-:W-:Y:S01]  /*06e0*/  IADD3 R13, PT, PT, R7, R2, RZ ;  /* 0x00000002070d7210 */ /* 0x000fe20007ffe0ff */
[----:B-1----:R-:W1:Y:S02]  /*06f0*/  MUFU.RCP R10, R10 ;  /* 0x0000000a000a7308 */ /* 0x002e640000001000 */
[----:B-1----:R-:W-:-:S06]  /*0700*/  VIADD R8, R10, 0xffffffe ;  /* 0x0ffffffe0a087836 */ /* 0x002fcc0000000000 */
[----:B------:R1:W2:Y:S02]  /*0710*/  F2I.FTZ.U32.TRUNC.NTZ R9, R8 ;  /* 0x0000000800097305 */ /* 0x0002a4000021f000 */
[----:B-1----:R-:W-:Y:S01]  /*0720*/  IMAD.MOV.U32 R8, RZ, RZ, RZ ;  /* 0x000000ffff087224 */ /* 0x002fe200078e00ff */
[----:B--2---:R-:W-:-:S05]  /*0730*/  IADD3 R11, PT, PT, RZ, -R9, RZ ;  /* 0x80000009ff0b7210 */ /* 0x004fca0007ffe0ff */
[----:B------:R-:W-:-:S04]  /*0740*/  IMAD R11, R11, R2, RZ ;  /* 0x000000020b0b7224 */ /* 0x000fc800078e02ff */
[----:B------:R-:W-:Y:S01]  /*0750*/  IMAD.HI.U32 R10, R9, R11, R8 ;  /* 0x0000000b090a7227 */ /* 0x000fe200078e0008 */
[----:B------:R-:W-:-:S05]  /*0760*/  IADD3 R9, PT, PT, R4, -R7, -R6 ;  /* 0x8000000704097210 */ /* 0x000fca0007ffe806 */
[----:B------:R-:W-:Y:S01]  /*0770*/  IMAD.HI.U32 R15, R10, R9, RZ ;  /* 0x000000090a0f7227 */ /* 0x000fe200078e00ff */
[----:B------:R-:W-:-:S03]  /*0780*/  IADD3 R10, PT, PT, R13, R2, RZ ;  /* 0x000000020d0a7210 */ /* 0x000fc60007ffe0ff */
[----:B------:R-:W-:-:S04]  /*0790*/  IMAD.MOV R4, RZ, RZ, -R15 ;  /* 0x000000ffff047224 */ /* 0x000fc800078e0a0f */
[----:B------:R-:W-:-:S05]  /*07a0*/  IMAD R9, R2, R4, R9 ;  /* 0x0000000402097224 */ /* 0x000fca00078e0209 */
[----:B------:R-:W-:-:S13]  /*07b0*/  ISETP.GE.U32.AND P0, PT, R9, R2, PT ;  /* 0x000000020900720c */ /* 0x000fda0003f06070 */
[----:B------:R-:W-:Y:S01]  /*07c0*/  @P0 IMAD.IADD R9, R9, 0x1, -R2 ;  /* 0x0000000109090824 */ /* 0x000fe200078e0a02 */
[----:B------:R-:W-:-:S04]  /*07d0*/  @P0 IADD3 R15, PT, PT, R15, 0x1, RZ ;  /* 0x000000010f0f0810 */ /* 0x000fc80007ffe0ff */
[----:B------:R-:W-:Y:S01]  /*07e0*/  ISETP.GE.U32.AND P1, PT, R9, R2, PT ;  /* 0x000000020900720c */ /* 0x000fe20003f26070 */
[----:B------:R-:W-:-:S04]  /*07f0*/  VIADD R9, R5, UR6 ;  /* 0x0000000605097c36 */ /* 0x000fc80008000000 */
[----:B------:R-:W-:-:S04]  /*0800*/  IMAD.IADD R11, R9, 0x1, R2 ;  /* 0x00000001090b7824 */ /* 0x000fc800078e0202 */
[----:B------:R-:W-:-:S04]  /*0810*/  IMAD.IADD R8, R11, 0x1, R2 ;  /* 0x000000010b087824 */ /* 0x000fc800078e0202 */
[----:B------:R-:W-:Y:S01]  /*0820*/  @P1 VIADD R15, R15, 0x1 ;  /* 0x000000010f0f1836 */ /* 0x000fe20000000000 */
[----:B------:R-:W-:-:S05]  /*0830*/  @!P2 LOP3.LUT R15, RZ, R2, RZ, 0x33, !PT ;  /* 0x00000002ff0fa212 */ /* 0x000fca00078e33ff */
[----:B------:R-:W-:Y:S02]  /*0840*/  IMAD.IADD R4, R6, 0x1, R15 ;  /* 0x0000000106047824 */ /* 0x000fe400078e020f */
[----:B------:R-:W-:-:S03]  /*0850*/  IMAD.MOV.U32 R6, RZ, RZ, R0 ;  /* 0x000000ffff067224 */ /* 0x000fc600078e0000 */
[----:B------:R-:W-:-:S07]  /*0860*/  LOP3.LUT R12, R4, 0x3, RZ, 0xc0, !PT ;  /* 0x00000003040c7812 */ /* 0x000fce00078ec0ff */
.L_x_18:
[----:B-1----:R-:W1:Y:S01]  /*0870*/  LDCU UR4, c[0x0][0x390] ;  /* 0x00007200ff0477ac */ /* 0x002e620008000800 */
[----:B------:R-:W-:Y:S01]  /*0880*/  VIADD R20, R6, UR5 ;  /* 0x0000000506147c36 */ /* 0x000fe20008000000 */
[----:B------:R-:W-:Y:S01]  /*0890*/  ISETP.GT.U32.AND P0, PT, R5, 0x7f, PT ;  /* 0x0000007f0500780c */ /* 0x000fe20003f04070 */
[----:B------:R-:W-:Y:S03]  /*08a0*/  BSSY.RECONVERGENT B1, `(.L_x_9) ;  /* 0x0000067000017945 */ /* 0x000fe60003800200 */
[----:B-1----:R-:W-:-:S13]  /*08b0*/  ISETP.GE.OR P0, PT, R20, UR4, P0 ;  /* 0x0000000414007c0c */ /* 0x002fda0008706670 */
[----:B--234-:R-:W-:Y:S05]  /*08c0*/  @P0 BRA `(.L_x_10) ;  /* 0x0000000400900947 */ /* 0x01cfea0003800000 */
[----:B------:R-:W-:Y:S01]  /*08d0*/  ISETP.NE.AND P0, PT, R12, 0x3, PT ;  /* 0x000000030c00780c */ /* 0x000fe20003f05270 */
[----:B------:R-:W-:Y:S01]  /*08e0*/  BSSY.RECONVERGENT B0, `(.L_x_11) ;  /* 0x0000031000007945 */ /* 0x000fe20003800200 */
[----:B------:R-:W-:-:S11]  /*08f0*/  IMAD.MOV.U32 R21, RZ, RZ, R5 ;  /* 0x000000ffff157224 */ /* 0x000fd600078e0005 */
[----:B------:R-:W-:Y:S05]  /*0900*/  @!P0 BRA `(.L_x_12) ;  /* 0x0000000000b88947 */ /* 0x000fea0003800000 */
[----:B------:R-:W1:Y:S01]  /*0910*/  LDC R16, c[0x0][0x394] ;  /* 0x0000e500ff107b82 */ /* 0x000e620000000800 */
[----:B------:R-:W-:Y:S01]  /*0920*/  IMAD.MOV.U32 R17, RZ, RZ, RZ ;  /* 0x000000ffff117224 */ /* 0x000fe200078e00ff */
[----:B-1----:R-:W-:-:S13]  /*0930*/  ISETP.GE.AND P0, PT, R9, R16, PT ;  /* 0x000000100900720c */ /* 0x002fda0003f06270 */
[----:B------:R-:W1:Y:S08]  /*0940*/  @!P0 LDC R19, c[0x0][0x398] ;  /* 0x0000e600ff138b82 */ /* 0x000e700000000800 */
[----:B------:R-:W2:Y:S01]  /*0950*/  @!P0 LDC.64 R14, c[0x0][0x380] ;  /* 0x0000e000ff0e8b82 */ /* 0x000ea20000000a00 */
[----:B-1----:R-:W-:-:S04]  /*0960*/  @!P0 IMAD R19, R20, R19, R9 ;  /* 0x0000001314138224 */ /* 0x002fc800078e0209 */
[----:B--2---:R-:W-:-:S05]  /*0970*/  @!P0 IMAD.WIDE R14, R19, 0x4, R14 ;  /* 0x00000004130e8825 */ /* 0x004fca00078e020e */
[----:B------:R-:W2:Y:S01]  /*0980*/  @!P0 LDG.E.CONSTANT R17, desc[UR10][R14.64] ;  /* 0x0000000a0e118981 */ /* 0x000ea2000c1e9900 */
[----:B------:R-:W1:Y:S01]  /*0990*/  S2UR UR7, SR_CgaCtaId ;  /* 0x00000000000779c3 */ /* 0x000e620000008800 */
[----:B------:R-:W-:Y:S01]  /*09a0*/  UMOV UR4, 0x400 ;  /* 0x0000040000047882 */ /* 0x000fe20000000000 */
[----:B------:R-:W-:Y:S01]  /*09b0*/  LEA R18, R6, R5, 0x7 ;  /* 0x0000000506127211 */ /* 0x000fe200078e38ff */
[----:B------:R-:W-:Y:S01]  /*09c0*/  UIADD3 UR4, UPT, UPT, UR4, 0x20, URZ ;  /* 0x0000002004047890 */ /* 0x000fe2000fffe0ff */
[----:B------:R-:W-:Y:S01]  /*09d0*/  ISETP.NE.AND P0, PT, R12, RZ, PT ;  /* 0x000000ff0c00720c */ /* 0x000fe20003f05270 */
[----:B------:R-:W-:Y:S02]  /*09e0*/  IMAD.MOV.U32 R21, RZ, RZ, R7 ;  /* 0x000000ffff157224 */ /* 0x000fe400078e0007 */
[----:B-1----:R-:W-:-:S06]  /*09f0*/  ULEA UR4, UR7, UR4, 0x18 ;  /* 0x0000000407047291 */ /* 0x002fcc000f8ec0ff */
[----:B------:R-:W-:-:S05]  /*0a00*/  LEA R18, R18, UR4, 0x2 ;  /* 0x0000000412127c11 */ /* 0x000fca000f8e10ff */
[----:B--2---:R1:W-:Y:S01]  /*0a10*/  STS [R18], R17 ;  /* 0x0000001112007388 */ /* 0x0043e20000000800 */
[----:B------:R-:W-:Y:S05]  /*0a20*/  @!P0 BRA `(.L_x_12) ;  /* 0x0000000000708947 */ /* 0x000fea0003800000 */
[----:B------:R-:W-:Y:S01]  /*0a30*/  ISETP.GE.AND P0, PT, R11, R16, PT ;  /* 0x000000100b00720c */ /* 0x000fe20003f06270 */
[----:B------:R-:W-:Y:S01]  /*0a40*/  BSSY.RECONVERGENT B3, `(.L_x_13) ;  /* 0x0000009000037945 */ /* 0x000fe20003800200 */
[----:B------:R-:W-:Y:S02]  /*0a50*/  IMAD R19, R2, 0x4, R18 ;  /* 0x0000000402137824 */ /* 0x000fe400078e0212 */
[----:B------:R-:W-:-:S09]  /*0a60*/  IMAD.MOV.U32 R14, RZ, RZ, RZ ;  /* 0x000000ffff0e7224 */ /* 0x000fd200078e00ff */
[----:B------:R-:W-:Y:S05]  /*0a70*/  @P0 BRA `(.L_x_14) ;  /* 0x0000000000140947 */ /* 0x000fea0003800000 */
[----:B------:R-:W2:Y:S01]  /*0a80*/  LDC.64 R14, c[0x0][0x380] ;  /* 0x0000e000ff0e7b82 */ /* 0x000ea20000000a00 */
[----:B------:R-:W1:Y:S02]  /*0a90*/  LDCU UR4, c[0x0][0x398] ;  /* 0x00007300ff0477ac */ /* 0x000e640008000800 */
[----:B-1----:R-:W-:-:S04]  /*0aa0*/  IMAD R17, R20, UR4, R11 ;  /* 0x0000000414117c24 */ /* 0x002fc8000f8e020b */
[----:B--2---:R-:W-:-:S06]  /*0ab0*/  IMAD.WIDE R14, R17, 0x4, R14 ;  /* 0x00000004110e7825 */ /* 0x004fcc00078e020e */
[----:B------:R2:W5:Y:S02]  /*0ac0*/  LDG.E.CONSTANT R14, desc[UR10][R14.64] ;  /* 0x0000000a0e0e7981 */ /* 0x000564000c1e9900 */
.L_x_14:
[----:B0-----:R-:W-:Y:S05]  /*0ad0*/  BSYNC.RECONVERGENT B3 ;  /* 0x0000000000037941 */ /* 0x001fea0003800200 */
.L_x_13:
[----:B-----5:R3:W-:Y:S01]  /*0ae0*/  STS [R19], R14 ;  /* 0x0000000e13007388 */ /* 0x0207e20000000800 */
[----:B------:R-:W-:Y:S02]  /*0af0*/  ISETP.NE.AND P0, PT, R12, 0x1, PT ;  /* 0x000000010c00780c */ /* 0x000fe40003f05270 */
[----:B------:R-:W-:-:S11]  /*0b00*/  MOV R21, R13 ;  /* 0x0000000d00157202 */ /* 0x000fd60000000f00 */
[----:B---3--:R-:W-:Y:S05]  /*0b10*/  @!P0 BRA `(.L_x_12) ;  /* 0x0000000000348947 */ /* 0x008fea0003800000 */
[----:B------:R-:W-:Y:S01]  /*0b20*/  ISETP.GE.AND P0, PT, R8, R16, PT ;  /* 0x000000100800720c */ /* 0x000fe20003f06270 */
[----:B------:R-:W-:Y:S01]  /*0b30*/  BSSY.RECONVERGENT B3, `(.L_x_15) ;  /* 0x0000009000037945 */ /* 0x000fe20003800200 */
[----:B------:R-:W-:Y:S02]  /*0b40*/  IMAD R19, R2, 0x4, R19 ;  /* 0x0000000402137824 */ /* 0x000fe400078e0213 */
[----:B------:R-:W-:-:S09]  /*0b50*/  IMAD.MOV.U32 R14, RZ, RZ, RZ ;  /* 0x000000ffff0e7224 */ /* 0x000fd200078e00ff */
[----:B------:R-:W-:Y:S05]  /*0b60*/  @P0 BRA `(.L_x_16) ;  /* 0x0000000000140947 */ /* 0x000fea0003800000 */
[----:B--2---:R-:W0:Y:S01]  /*0b70*/  LDC.64 R14, c[0x0][0x380] ;  /* 0x0000e000ff0e7b82 */ /* 0x004e220000000a00 */
[----:B------:R-:W1:Y:S02]  /*0b80*/  LDCU UR4, c[0x0][0x398] ;  /* 0x00007300ff0477ac */ /* 0x000e640008000800 */
[----:B-1----:R-:W-:-:S04]  /*0b90*/  IMAD R17, R20, UR4, R8 ;  /* 0x0000000414117c24 */ /* 0x002fc8000f8e0208 */
[----:B0-----:R-:W-:-:S06]  /*0ba0*/  IMAD.WIDE R14, R17, 0x4, R14 ;  /* 0x00000004110e7825 */ /* 0x001fcc00078e020e */
[----:B------:R0:W5:Y:S02]  /*0bb0*/  LDG.E.CONSTANT R14, desc[UR10][R14.64] ;  /* 0x0000000a0e0e7981 */ /* 0x000164000c1e9900 */
.L_x_16:
[----:B------:R-:W-:Y:S05]  /*0bc0*/  BSYNC.RECONVERGENT B3 ;  /* 0x0000000000037941 */ /* 0x000fea0003800200 */
.L_x_15:
[----:B-----5:R3:W-:Y:S01]  /*0bd0*/  STS [R19], R14 ;  /* 0x0000000e13007388 */ /* 0x0207e20000000800 */
[----:B------:R-:W-:-:S07]  /*0be0*/  IMAD.MOV.U32 R21, RZ, RZ, R10 ;  /* 0x000000ffff157224 */ /* 0x000fce00078e000a */
.L_x_12:
[----:B0-----:R-:W-:Y:S05]  /*0bf0*/  BSYNC.RECONVERGENT B0 ;  /* 0x0000000000007941 */ /* 0x001fea0003800200 */
.L_x_11:
[----:B------:R-:W-:-:S13]  /*0c00*/  ISETP.GE.U32.AND P0, PT, R4, 0x3, PT ;  /* 0x000000030400780c */ /* 0x000fda0003f06070 */
[----:B------:R-:W-:Y:S05]  /*0c10*/  @!P0 BRA `(.L_x_10) ;  /* 0x0000000000bc8947 */ /* 0x000fea0003800000 */
.L_x_17:
[----:B---3--:R-:W-:Y:S01]  /*0c20*/  IADD3 R19, PT, PT, R21, UR6, RZ ;  /* 0x0000000615137c10 */ /* 0x008fe2000fffe0ff */
[----:B----4-:R-:W-:-:S03]  /*0c30*/  HFMA2 R22, -RZ, RZ, 0, 0 ;  /* 0x00000000ff167431 */ /* 0x010fc600000001ff */
[C---:B------:R-:W-:Y:S01]  /*0c40*/  ISETP.GE.AND P0, PT, R19.reuse, UR8, PT ;  /* 0x0000000813007c0c */ /* 0x040fe2000bf06270 */
[----:B------:R-:W-:-:S04]  /*0c50*/  IMAD.IADD R27, R19, 0x1, R2 ;  /* 0x00000001131b7824 */ /* 0x000fc800078e0202 */
[C---:B-1----:R-:W-:Y:S01]  /*0c60*/  IMAD.IADD R17, R27.reuse, 0x1, R2 ;  /* 0x000000011b117824 */ /* 0x042fe200078e0202 */
[----:B------:R-:W-:-:S03]  /*0c70*/  ISETP.GE.AND P1, PT, R27, UR8, PT ;  /* 0x000000081b007c0c */ /* 0x000fc6000bf26270 */
[C---:B------:R-:W-:Y:S01]  /*0c80*/  IMAD.IADD R23, R17.reuse, 0x1, R2 ;  /* 0x0000000111177824 */ /* 0x040fe200078e0202 */
[----:B------:R-:W-:-:S03]  /*0c90*/  ISETP.GE.AND P2, PT, R17, UR8, PT ;  /* 0x0000000811007c0c */ /* 0x000fc6000bf46270 */
[----:B------:R-:W0:Y:S01]  /*0ca0*/  @!P0 LDC R14, c[0x0][0x398] ;  /* 0x0000e600ff0e8b82 */ /* 0x000e220000000800 */
[----:B------:R-:W-:-:S07]  /*0cb0*/  ISETP.GE.AND P3, PT, R23, UR8, PT ;  /* 0x0000000817007c0c */ /* 0x000fce000bf66270 */
[----:B------:R-:W1:Y:S08]  /*0cc0*/  @!P1 LDC R16, c[0x0][0x398] ;  /* 0x0000e600ff109b82 */ /* 0x000e700000000800 */
[----:B--2---:R-:W2:Y:S08]  /*0cd0*/  @!P2 LDC R15, c[0x0][0x398] ;  /* 0x0000e600ff0fab82 */ /* 0x004eb00000000800 */
[----:B------:R-:W3:Y:S01]  /*0ce0*/  @!P0 LDC.64 R24, c[0x0][0x380] ;  /* 0x0000e000ff188b82 */ /* 0x000ee20000000a00 */
[----:B0-----:R-:W-:-:S07]  /*0cf0*/  @!P0 IMAD R19, R20, R14, R19 ;  /* 0x0000000e14138224 */ /* 0x001fce00078e0213 */
[----:B------:R-:W0:Y:S01]  /*0d00*/  @!P3 LDC R26, c[0x0][0x398] ;  /* 0x0000e600ff1abb82 */ /* 0x000e220000000800 */
[C---:B-1----:R-:W-:Y:S02]  /*0d10*/  @!P1 IMAD R27, R20.reuse, R16, R27 ;  /* 0x00000010141b9224 */ /* 0x042fe400078e021b */
[----:B--2---:R-:W-:-:S05]  /*0d20*/  @!P2 IMAD R29, R20, R15, R17 ;  /* 0x0000000f141da224 */ /* 0x004fca00078e0211 */
[----:B------:R-:W1:Y:S01]  /*0d30*/  @!P1 LDC.64 R14, c[0x0][0x380] ;  /* 0x0000e000ff0e9b82 */ /* 0x000e620000000a00 */
[----:B---3--:R-:W-:-:S07]  /*0d40*/  @!P0 IMAD.WIDE R24, R19, 0x4, R24 ;  /* 0x0000000413188825 */ /* 0x008fce00078e0218 */
[----:B------:R-:W2:Y:S01]  /*0d50*/  @!P3 LDC.64 R16, c[0x0][0x380] ;  /* 0x0000e000ff10bb82 */ /* 0x000ea20000000a00 */
[----:B------:R3:W4:Y:S01]  /*0d60*/  @!P0 LDG.E.CONSTANT R22, desc[UR10][R24.64] ;  /* 0x0000000a18168981 */ /* 0x000722000c1e9900 */
[----:B0-----:R-:W-:-:S06]  /*0d70*/  @!P3 IMAD R23, R20, R26, R23 ;  /* 0x0000001a1417b224 */ /* 0x001fcc00078e0217 */
[----:B------:R-:W0:Y:S01]  /*0d80*/  @!P2 LDC.64 R18, c[0x0][0x380] ;  /* 0x0000e000ff12ab82 */ /* 0x000e220000000a00 */
[----:B---3--:R-:W-:Y:S01]  /*0d90*/  CS2R R24, SRZ ;  /* 0x0000000000187805 */ /* 0x008fe2000001ff00 */
[----:B-1----:R-:W-:-:S05]  /*0da0*/  @!P1 IMAD.WIDE R14, R27, 0x4, R14 ;  /* 0x000000041b0e9825 */ /* 0x002fca00078e020e */
[----:B------:R1:W3:Y:S01]  /*0db0*/  @!P1 LDG.E.CONSTANT R25, desc[UR10][R14.64] ;  /* 0x0000000a0e199981 */ /* 0x0002e2000c1e9900 */
[----:B--2---:R-:W-:-:S04]  /*0dc0*/  @!P3 IMAD.WIDE R16, R23, 0x4, R16 ;  /* 0x000000041710b825 */ /* 0x004fc800078e0210 */
[----:B------:R-:W-:Y:S02]  /*0dd0*/  IMAD.MOV.U32 R23, RZ, RZ, RZ ;  /* 0x000000ffff177224 */ /* 0x000fe400078e00ff */
[----:B0-----:R-:W-:-:S04]  /*0de0*/  @!P2 IMAD.WIDE R18, R29, 0x4, R18 ;  /* 0x000000041d12a825 */ /* 0x001fc800078e0212 */
[----:B------:R-:W2:Y:S04]  /*0df0*/  @!P3 LDG.E.CONSTANT R23, desc[UR10][R16.64] ;  /* 0x0000000a1017b981 */ /* 0x000ea8000c1e9900 */
[----:B------:R-:W5:Y:S01]  /*0e00*/  @!P2 LDG.E.CONSTANT R24, desc[UR10][R18.64] ;  /* 0x0000000a1218a981 */ /* 0x000f62000c1e9900 */
[----:B------:R-:W0:Y:S01]  /*0e10*/  S2UR UR7, SR_CgaCtaId ;  /* 0x00000000000779c3 */ /* 0x000e220000008800 */
[----:B------:R-:W-:Y:S02]  /*0e20*/  UMOV UR4, 0x400 ;  /* 0x0000040000047882 */ /* 0x000fe40000000000 */
[----:B------:R-:W-:Y:S01]  /*0e30*/  UIADD3 UR4, UPT, UPT, UR4, 0x20, URZ ;  /* 0x0000002004047890 */ /* 0x000fe2000fffe0ff */
[----:B------:R-:W-:-:S03]  /*0e40*/  IMAD R26, R6, 0x80, R21 ;  /* 0x00000080061a7824 */ /* 0x000fc600078e0215 */
[----:B0-----:R-:W-:-:S06]  /*0e50*/  ULEA UR4, UR7, UR4, 0x18 ;  /* 0x0000000407047291 */ /* 0x001fcc000f8ec0ff */
[----:B------:R-:W-:-:S05]  /*0e60*/  LEA R27, R26, UR4, 0x2 ;  /* 0x000000041a1b7c11 */ /* 0x000fca000f8e10ff */
[----:B------:R-:W-:-:S05]  /*0e70*/  IMAD R26, R2, 0x4, R27 ;  /* 0x00000004021a7824 */ /* 0x000fca00078e021b */
[----:B------:R-:W-:-:S05]  /*0e80*/  LEA R29, R2, R26, 0x2 ;  /* 0x0000001a021d7211 */ /* 0x000fca00078e10ff */
[C---:B-1----:R-:W-:Y:S02]  /*0e90*/  IMAD R14, R2.reuse, 0x4, R29 ;  /* 0x00000004020e7824 */ /* 0x042fe400078e021d */
[----:B------:R-:W-:-:S05]  /*0ea0*/  IMAD R21, R2, 0x4, R21 ;  /* 0x0000000402157824 */ /* 0x000fca00078e0215 */
[----:B------:R-:W-:Y:S01]  /*0eb0*/  ISETP.GE.U32.AND P0, PT, R21, 0x80, PT ;  /* 0x000000801500780c */ /* 0x000fe20003f06070 */
[----:B----4-:R4:W-:Y:S04]  /*0ec0*/  STS [R27], R22 ;  /* 0x000000161b007388 */ /* 0x0109e80000000800 */
[----:B---3--:R4:W-:Y:S04]  /*0ed0*/  STS [R26], R25 ;  /* 0x000000191a007388 */ /* 0x0089e80000000800 */
[----:B-----5:R4:W-:Y:S04]  /*0ee0*/  STS [R29], R24 ;  /* 0x000000181d007388 */ /* 0x0209e80000000800 */
[----:B--2---:R4:W-:Y:S01]  /*0ef0*/  STS [R14], R23 ;  /* 0x000000170e007388 */ /* 0x0049e20000000800 */
[----:B------:R-:W-:Y:S05]  /*0f00*/  @!P0 BRA `(.L_x_17) ;  /* 0xfffffffc00448947 */ /* 0x000fea000383ffff */
.L_x_10:
[----:B0-----:R-:W-:Y:S05]  /*0f10*/  BSYNC.RECONVERGENT B1 ;  /* 0x0000000000017941 */ /* 0x001fea0003800200 */
.L_x_9:
[----:B------:R-:W-:-:S05]  /*0f20*/  IMAD.IADD R6, R3, 0x1, R6 ;  /* 0x0000000103067824 */ /* 0x000fca00078e0206 */
[----:B------:R-:W-:-:S13]  /*0f30*/  ISETP.GE.U32.AND P0, PT, R6, 0x80, PT ;  /* 0x000000800600780c */ /* 0x000fda0003f06070 */
[----:B------:R-:W-:Y:S05]  /*0f40*/  @!P0 BRA `(.L_x_18) ;  /* 0xfffffff800488947 */ /* 0x000fea000383ffff */
.L_x_8:
[----:B0-----:R-:W-:Y:S05]  /*0f50*/  BSYNC.RECONVERGENT B2 ;  /* 0x0000000000027941 */ /* 0x001fea0003800200 */
.L_x_7:
[----:B------:R-:W0:Y:S01]  /*0f60*/  S2UR UR7, SR_CgaCtaId ;  /* 0x00000000000779c3 */ /* 0x000e220000008800 */
[----:B------:R-:W-:Y:S02]  /*0f70*/  UMOV UR4, 0x400 ;  /* 0x0000040000047882 */ /* 0x000fe40000000000 */
[----:B0-----:R-:W-:Y:S01]  /*0f80*/  ULEA UR7, UR7, UR4, 0x18 ;  /* 0x0000000407077291 */ /* 0x001fe2000f8ec0ff */
[----:B------:R-:W-:-:S08]  /*0f90*/  NOP ;  /* 0x0000000000007918 */ /* 0x000fd00000000000 */
[----:B------:R-:W-:Y:S01]  /*0fa0*/  SYNCS.ARRIVE.TRANS64.RED.A0T1 RZ, [UR7], RZ ;  /* 0x000000ffffff79a7 */ /* 0x000fe20008200407 */
[----:B------:R-:W-:Y:S01]  /*0fb0*/  ARRIVES.LDGSTSBAR.64.TRANSCNT [UR7] ;  /* 0x00000000ff0079b0 */ /* 0x000fe20008002a07 */
[----:B------:R-:W-:Y:S01]  /*0fc0*/  NOP ;  /* 0x0000000000007918 */ /* 0x000fe20000000000 */
[----:B------:R-:W-:Y:S01]  /*0fd0*/  SYNCS.ARRIVE.TRANS64.A1T0 RZ, [UR7], RZ ;  /* 0x000000ffffff79a7 */ /* 0x000fe20008100007 */
[----:B------:R-:W-:Y:S02]  /*0fe0*/  CS2R R6, SR_GLOBALTIMERLO ;  /* 0x0000000000067805 */ /* 0x000fe40000015200 */
[----:B------:R-:W-:-:S04]  /*0ff0*/  SHF.L.U32 R4, RZ, 0x1f, RZ ;  /* 0x0000001fff047819 */ /* 0x000fc800000006ff */
[----:B------:R-:W0:Y:S02]  /*1000*/  SYNCS.PHASECHK.TRANS64.TRYWAIT P0, [UR7], R4 ;  /* 0x00000004ff0075a7 */ /* 0x000e240008001107 */
[----:B0-----:R-:W-:Y:S05]  /*1010*/  @P0 BRA `(.L_x_19) ;  /* 0x0000000000600947 */ /* 0x001fea0003800000 */
[----:B------:R-:W-:Y:S01]  /*1020*/  SHF.L.U32 R10, RZ, 0x1f, RZ ;  /* 0x0000001fff0a7819 */ /* 0x000fe200000006ff */
[----:B------:R-:W-:-:S06]  /*1030*/  UMOV UR4, URZ ;  /* 0x000000ff00047c82 */ /* 0x000fcc0008000000 */
.L_x_22:
[----:B------:R-:W-:-:S11]  /*1040*/  UISETP.GT.AND UP0, UPT, UR4, 0xf, UPT ;  /* 0x0000000f0400788c */ /* 0x000fd6000bf04270 */
[----:B------:R-:W-:Y:S01]  /*1050*/  @!UP0 UIADD3 UR4, UPT, UPT, UR4, 0x1, URZ ;  /* 0x0000000104048890 */ /* 0x000fe2000fffe0ff */
[----:B------:R-:W-:Y:S11]  /*1060*/  BRA.U !UP0, `(.L_x_20) ;  /* 0x0000000108447547 */ /* 0x000ff6000b800000 */
[----:B------:R-:W-:-:S06]  /*1070*/  CS2R R8, SR_GLOBALTIMERLO ;  /* 0x0000000000087805 */ /* 0x000fcc0000015200 */
[----:B------:R-:W-:-:S04]  /*1080*/  IADD3 R11, P0, PT, -R6, R8, RZ ;  /* 0x00000008060b7210 */ /* 0x000fc80007f1e1ff */
[----:B------:R-:W-:Y:S02]  /*1090*/  IADD3.X R9, PT, PT, ~R7, R9, RZ, P0, !PT ;  /* 0x0000000907097210 */ /* 0x000fe400007fe5ff */
[----:B------:R-:W-:-:S04]  /*10a0*/  ISETP.GE.U32.AND P0, PT, R11, 0x3d0900, PT ;  /* 0x003d09000b00780c */ /* 0x000fc80003f06070 */
[----:B------:R-:W-:-:S13]  /*10b0*/  ISETP.GE.AND.EX P0, PT, R9, RZ, PT, P0 ;  /* 0x000000ff0900720c */ /* 0x000fda0003f06300 */
[----:B------:R-:W-:Y:S05]  /*10c0*/  @!P0 BRA `(.L_x_21) ;  /* 0x0000000000088947 */ /* 0x000fea0003800000 */
[----:B------:R-:W-:Y:S05]  /*10d0*/  NANOSLEEP 0xf4240 ;  /* 0x000f42400000795d */ /* 0x000fea0003800000 */
[----:B------:R-:W-:Y:S05]  /*10e0*/  BRA `(.L_x_20) ;  /* 0x0000000000247947 */ /* 0x000fea0003800000 */
.L_x_21:
        /* <DEDUP_REMOVED lines=9> */
.L_x_20:
[----:B------:R-:W0:Y:S02]  /*1180*/  SYNCS.PHASECHK.TRANS64.TRYWAIT P0, [UR7], R10 ;  /* 0x0000000aff0075a7 */ /* 0x000e240008001107 */
[----:B0-----:R-:W-:Y:S05]  /*1190*/  @!P0 BRA `(.L_x_22) ;  /* 0xfffffffc00a88947 */ /* 0x001fea000383ffff */
.L_x_19:
[----:B------:R-:W-:Y:S01]  /*11a0*/  BAR.SYNC.DEFER_BLOCKING 0x0 ;  /* 0x0000000000007b1d */ /* 0x000fe20000010000 */
[----:B------:R-:W-:-:S05]  /*11b0*/  ISETP.GT.U32.AND P0, PT, R0, 0x7f, PT ;  /* 0x0000007f0000780c */ /* 0x000fca0003f04070 */
[----:B------:R-:W-:Y:S08]  /*11c0*/  BSSY.RECONVERGENT B0, `(.L_x_23) ;  /* 0x000005d000007945 */ /* 0x000ff00003800200 */
[----:B------:R-:W-:Y:S05]  /*11d0*/  @P0 BRA `(.L_x_24) ;  /* 0x00000004006c0947 */ /* 0x000fea0003800000 */
[----:B------:R-:W0:Y:S01]  /*11e0*/  I2F.U32.RP R10, R2 ;  /* 0x00000002000a7306 */ /* 0x000e220000209000 */
[C---:B------:R-:W-:Y:S02]  /*11f0*/  IADD3 R7, PT, PT, R2.reuse, R5, RZ ;  /* 0x0000000502077210 */ /* 0x040fe40007ffe0ff */
[----:B------:R-:W-:Y:S02]  /*1200*/  ISETP.NE.U32.AND P2, PT, R2, RZ, PT ;  /* 0x000000ff0200720c */ /* 0x000fe40003f45070 */
[C---:B------:R-:W-:Y:S02]  /*1210*/  ISETP.GE.U32.AND P0, PT, R7.reuse, 0x80, PT ;  /* 0x000000800700780c */ /* 0x040fe40003f06070 */
[----:B------:R-:W-:Y:S02]  /*1220*/  VIMNMX.U32 R4, PT, PT, R7, 0x80, !PT ;  /* 0x0000008007047848 */ /* 0x000fe40007fe0000 */
[----:B------:R-:W-:Y:S01]  /*1230*/  SEL R6, RZ, 0x1, P0 ;  /* 0x00000001ff067807 */ /* 0x000fe20000000000 */
[----:B0-----:R-:W0:Y:S02]  /*1240*/  MUFU.RCP R10, R10 ;  /* 0x0000000a000a7308 */ /* 0x001e240000001000 */
[----:B0-----:R-:W-:-:S06]  /*1250*/  VIADD R8, R10, 0xffffffe ;  /* 0x0ffffffe0a087836 */ /* 0x001fcc0000000000 */
[----:B------:R0:W5:Y:S02]  /*1260*/  F2I.FTZ.U32.TRUNC.NTZ R9, R8 ;  /* 0x0000000800097305 */ /* 0x000164000021f000 */
[----:B0-----:R-:W-:Y:S02]  /*1270*/  IMAD.MOV.U32 R8, RZ, RZ, RZ ;  /* 0x000000ffff087224 */ /* 0x001fe400078e00ff */
[----:B-----5:R-:W-:-:S04]  /*1280*/  IMAD.MOV R11, RZ, RZ, -R9 ;  /* 0x000000ffff0b7224 */ /* 0x020fc800078e0a09 */
[----:B------:R-:W-:-:S04]  /*1290*/  IMAD R11, R11, R2, RZ ;  /* 0x000000020b0b7224 */ /* 0x000fc800078e02ff */
[----:B------:R-:W-:Y:S01]  /*12a0*/  IMAD.HI.U32 R10, R9, R11, R8 ;  /* 0x0000000b090a7227 */ /* 0x000fe200078e0008 */
[----:B------:R-:W-:-:S05]  /*12b0*/  IADD3 R9, PT, PT, R4, -R7, -R6 ;  /* 0x8000000704097210 */ /* 0x000fca0007ffe806 */
[----:B------:R-:W-:-:S04]  /*12c0*/  IMAD.HI.U32 R11, R10, R9, RZ ;  /* 0x000000090a0b7227 */ /* 0x000fc800078e00ff */
[----:B------:R-:W-:-:S04]  /*12d0*/  IMAD.MOV R4, RZ, RZ, -R11 ;  /* 0x000000ffff047224 */ /* 0x000fc800078e0a0b */
[----:B------:R-:W-:-:S05]  /*12e0*/  IMAD R9, R2, R4, R9 ;  /* 0x0000000402097224 */ /* 0x000fca00078e0209 */
[----:B------:R-:W-:-:S13]  /*12f0*/  ISETP.GE.U32.AND P0, PT, R9, R2, PT ;  /* 0x000000020900720c */ /* 0x000fda0003f06070 */
[----:B------:R-:W-:Y:S01]  /*1300*/  @P0 IMAD.IADD R9, R9, 0x1, -R2 ;  /* 0x0000000109090824 */ /* 0x000fe200078e0a02 */
[----:B------:R-:W-:-:S04]  /*1310*/  @P0 IADD3 R11, PT, PT, R11, 0x1, RZ ;  /* 0x000000010b0b0810 */ /* 0x000fc80007ffe0ff */
[----:B------:R-:W-:Y:S01]  /*1320*/  ISETP.GE.U32.AND P1, PT, R9, R2, PT ;  /* 0x000000020900720c */ /* 0x000fe20003f26070 */
[----:B------:R-:W-:-:S04]  /*1330*/  IMAD.IADD R9, R7, 0x1, R2 ;  /* 0x0000000107097824 */ /* 0x000fc800078e0202 */
[----:B---34-:R-:W-:-:S08]  /*1340*/  IMAD.IADD R14, R9, 0x1, R2 ;  /* 0x00000001090e7824 */ /* 0x018fd000078e0202 */
[----:B------:R-:W-:Y:S01]  /*1350*/  @P1 VIADD R11, R11, 0x1 ;  /* 0x000000010b0b1836 */ /* 0x000fe20000000000 */
[----:B------:R-:W-:-:S05]  /*1360*/  @!P2 LOP3.LUT R11, RZ, R2, RZ, 0x33, !PT ;  /* 0x00000002ff0ba212 */ /* 0x000fca00078e33ff */
[----:B------:R-:W-:Y:S01]  /*1370*/  IMAD.IADD R4, R6, 0x1, R11 ;  /* 0x0000000106047824 */ /* 0x000fe200078e020b */
[----:B------:R-:W-:-:S04]  /*1380*/  MOV R6, R0 ;  /* 0x0000000000067202 */ /* 0x000fc80000000f00 */
[----:B------:R-:W-:-:S07]  /*1390*/  LOP3.LUT R16, R4, 0x3, RZ, 0xc0, !PT ;  /* 0x0000000304107812 */ /* 0x000fce00078ec0ff */
.L_x_30:
[----:B------:R-:W-:Y:S01]  /*13a0*/  ISETP.GT.U32.AND P0, PT, R5, 0x7f, PT ;  /* 0x0000007f0500780c */ /* 0x000fe20003f04070 */
[----:B------:R-:W-:-:S12]  /*13b0*/  BSSY.RECONVERGENT B1, `(.L_x_25) ;  /* 0x000003a000017945 */ /* 0x000fd80003800200 */
[----:B0--34-:R-:W-:Y:S05]  /*13c0*/  @P0 BRA `(.L_x_26) ;  /* 0x0000000000e00947 */ /* 0x019fea0003800000 */
[----:B------:R-:W-:Y:S01]  /*13d0*/  ISETP.NE.AND P0, PT, R16, 0x3, PT ;  /* 0x000000031000780c */ /* 0x000fe20003f05270 */
[----:B------:R-:W-:Y:S01]  /*13e0*/  BSSY.RECONVERGENT B2, `(.L_x_27) ;  /* 0x000001c000027945 */ /* 0x000fe20003800200 */
[----:B------:R-:W-:Y:S01]  /*13f0*/  ISETP.GE.U32.AND P1, PT, R4, 0x3, PT ;  /* 0x000000030400780c */ /* 0x000fe20003f26070 */
[----:B------:R-:W-:-:S10]  /*1400*/  IMAD.MOV.U32 R11, RZ, RZ, R5 ;  /* 0x000000ffff0b7224 */ /* 0x000fd400078e0005 */
[----:B------:R-:W-:Y:S05]  /*1410*/  @!P0 BRA `(.L_x_28) ;  /* 0x0000000000608947 */ /* 0x000fea0003800000 */
[----:B------:R-:W0:Y:S01]  /*1420*/  S2UR UR8, SR_CgaCtaId ;  /* 0x00000000000879c3 */ /* 0x000e220000008800 */
[----:B------:R-:W-:Y:S01]  /*1430*/  UMOV UR4, 0x400 ;  /* 0x0000040000047882 */ /* 0x000fe20000000000 */
[----:B------:R-:W-:Y:S01]  /*1440*/  IMAD R8, R6, 0x80, R5 ;  /* 0x0000008006087824 */ /* 0x000fe200078e0205 */
[----:B------:R-:W-:Y:S01]  /*1450*/  UIADD3 UR4, UPT, UPT, UR4, 0x20, URZ ;  /* 0x0000002004047890 */ /* 0x000fe2000fffe0ff */
[----:B------:R-:W-:Y:S01]  /*1460*/  HFMA2 R13, -RZ, RZ, 1.875, 5.0008296966552734375e-05 ;  /* 0x3f800347ff0d7431 */ /* 0x000fe200000001ff */
[----:B------:R-:W-:Y:S01]  /*1470*/  ISETP.NE.AND P0, PT, R16, RZ, PT ;  /* 0x000000ff1000720c */ /* 0x000fe20003f05270 */
[----:B------:R-:W-:Y:S01]  /*1480*/  IMAD.MOV.U32 R11, RZ, RZ, R7 ;  /* 0x000000ffff0b7224 */ /* 0x000fe200078e0007 */
[----:B0-----:R-:W-:-:S06]  /*1490*/  ULEA UR4, UR8, UR4, 0x18 ;  /* 0x0000000408047291 */ /* 0x001fcc000f8ec0ff */
[----:B--2---:R-:W-:-:S05]  /*14a0*/  LEA R15, R8, UR4, 0x2 ;  /* 0x00000004080f7c11 */ /* 0x004fca000f8e10ff */
[----:B------:R-:W0:Y:S02]  /*14b0*/  LDS R8, [R15] ;  /* 0x000000000f087984 */ /* 0x000e240000000800 */
[----:B0-----:R-:W-:-:S05]  /*14c0*/  FFMA R8, R8, R13, 9.9999997473787516356e-05 ;  /* 0x38d1b71708087423 */ /* 0x001fca000000000d */
[----:B------:R0:W-:Y:S01]  /*14d0*/  STS [R15], R8 ;  /* 0x000000080f007388 */ /* 0x0001e20000000800 */
[----:B------:R-:W-:Y:S05]  /*14e0*/  @!P0 BRA `(.L_x_28) ;  /* 0x00000000002c8947 */ /* 0x000fea0003800000 */
[----:B0-----:R-:W-:Y:S01]  /*14f0*/  IMAD R15, R2, 0x4, R15 ;  /* 0x00000004020f7824 */ /* 0x001fe200078e020f */
[----:B------:R-:W-:-:S04]  /*1500*/  ISETP.NE.AND P0, PT, R16, 0x1, PT ;  /* 0x000000011000780c */ /* 0x000fc80003f05270 */
[----:B------:R-:W0:Y:S09]  /*1510*/  LDS R8, [R15] ;  /* 0x000000000f087984 */ /* 0x000e320000000800 */
[----:B------:R-:W-:Y:S02]  /*1520*/  @P0 IMAD R10, R2, 0x4, R15 ;  /* 0x00000004020a0824 */ /* 0x000fe400078e020f */
[----:B0-----:R-:W-:-:S05]  /*1530*/  FFMA R8, R8, R13, 9.9999997473787516356e-05 ;  /* 0x38d1b71708087423 */ /* 0x001fca000000000d */
[----:B------:R-:W-:Y:S04]  /*1540*/  STS [R15], R8 ;  /* 0x000000080f007388 */ /* 0x000fe80000000800 */
[----:B------:R-:W0:Y:S02]  /*1550*/  @P0 LDS R11, [R10] ;  /* 0x000000000a0b0984 */ /* 0x000e240000000800 */
[----:B0-----:R-:W-:Y:S01]  /*1560*/  @P0 FFMA R13, R11, R13, 9.9999997473787516356e-05 ;  /* 0x38d1b7170b0d0423 */ /* 0x001fe2000000000d */
[----:B------:R-:W-:Y:S01]  /*1570*/  MOV R11, R9 ;  /* 0x00000009000b7202 */ /* 0x000fe20000000f00 */
[----:B------:R-:W-:-:S03]  /*1580*/  @P0 IMAD.MOV.U32 R11, RZ, RZ, R14 ;  /* 0x000000ffff0b0224 */ /* 0x000fc600078e000e */
[----:B------:R3:W-:Y:S04]  /*1590*/  @P0 STS [R10], R13 ;  /* 0x0000000d0a000388 */ /* 0x0007e80000000800 */
.L_x_28:
[----:B------:R-:W-:Y:S05]  /*15a0*/  BSYNC.RECONVERGENT B2 ;  /* 0x0000000000027941 */ /* 0x000fea0003800200 */
.L_x_27:
[----:B------:R-:W-:Y:S05]  /*15b0*/  @!P1 BRA `(.L_x_26) ;  /* 0x0000000000649947 */ /* 0x000fea0003800000 */
[----:B---3--:R-:W3:Y:S01]  /*15c0*/  S2R R13, SR_CgaCtaId ;  /* 0x00000000000d7919 */ /* 0x008ee20000008800 */
[----:B0-----:R-:W-:Y:S01]  /*15d0*/  MOV R8, 0x400 ;  /* 0x0000040000087802 */ /* 0x001fe20000000f00 */
[----:B------:R-:W-:-:S04]  /*15e0*/  IMAD.MOV.U32 R23, RZ, RZ, 0x3f800347 ;  /* 0x3f800347ff177424 */ /* 0x000fc800078e00ff */
[----:B------:R-:W-:-:S05]  /*15f0*/  VIADD R8, R8, 0x20 ;  /* 0x0000002008087836 */ /* 0x000fca0000000000 */
[----:B---3--:R-:W-:-:S07]  /*1600*/  LEA R21, R13, R8, 0x18 ;  /* 0x000000080d157211 */ /* 0x008fce00078ec0ff */
.L_x_29:
[----:B------:R-:W-:Y:S01]  /*1610*/  LEA R8, R6, R11, 0x7 ;  /* 0x0000000b06087211 */ /* 0x000fe200078e38ff */
[----:B------:R-:W-:-:S04]  /*1620*/  IMAD R11, R2, 0x4, R11 ;  /* 0x00000004020b7824 */ /* 0x000fc800078e020b */
[----:B------:R-:W-:Y:S01]  /*1630*/  IMAD R13, R8, 0x4, R21 ;  /* 0x00000004080d7824 */ /* 0x000fe200078e0215 */
[----:B------:R-:W-:-:S03]  /*1640*/  ISETP.GE.U32.AND P0, PT, R11, 0x80, PT ;  /* 0x000000800b00780c */ /* 0x000fc60003f06070 */
[C---:B--2---:R-:W-:Y:S01]  /*1650*/  IMAD R15, R2.reuse, 0x4, R13 ;  /* 0x00000004020f7824 */ /* 0x044fe200078e020d */
[----:B------:R-:W0:Y:S03]  /*1660*/  LDS R8, [R13] ;  /* 0x000000000d087984 */ /* 0x000e260000000800 */
[----:B-1----:R-:W-:-:S05]  /*1670*/  IMAD R17, R2, 0x4, R15 ;  /* 0x0000000402117824 */ /* 0x002fca00078e020f */
[----:B----4-:R-:W-:Y:S01]  /*1680*/  LEA R18, R2, R17, 0x2 ;  /* 0x0000001102127211 */ /* 0x010fe200078e10ff */
[----:B0-----:R-:W-:-:S05]  /*1690*/  FFMA R8, R8, R23, 9.9999997473787516356e-05 ;  /* 0x38d1b71708087423 */ /* 0x001fca0000000017 */
[----:B------:R-:W-:Y:S04]  /*16a0*/  STS [R13], R8 ;  /* 0x000000080d007388 */ /* 0x000fe80000000800 */
[----:B------:R-:W0:Y:S02]  /*16b0*/  LDS R10, [R15] ;  /* 0x000000000f0a7984 */ /* 0x000e240000000800 */
[----:B0-----:R-:W-:-:S05]  /*16c0*/  FFMA R10, R10, R23, 9.9999997473787516356e-05 ;  /* 0x38d1b7170a0a7423 */ /* 0x001fca0000000017 */
[----:B------:R-:W-:Y:S04]  /*16d0*/  STS [R15], R10 ;  /* 0x0000000a0f007388 */ /* 0x000fe80000000800 */
[----:B------:R-:W0:Y:S02]  /*16e0*/  LDS R12, [R17] ;  /* 0x00000000110c7984 */ /* 0x000e240000000800 */
[----:B0-----:R-:W-:-:S05]  /*16f0*/  FFMA R12, R12, R23, 9.9999997473787516356e-05 ;  /* 0x38d1b7170c0c7423 */ /* 0x001fca0000000017 */
[----:B------:R-:W-:Y:S04]  /*1700*/  STS [R17], R12 ;  /* 0x0000000c11007388 */ /* 0x000fe80000000800 */
[----:B------:R-:W0:Y:S02]  /*1710*/  LDS R19, [R18] ;  /* 0x0000000012137984 */ /* 0x000e240000000800 */
[----:B0-----:R-:W-:-:S05]  /*1720*/  FFMA R19, R19, R23, 9.9999997473787516356e-05 ;  /* 0x38d1b71713137423 */ /* 0x001fca0000000017 */
[----:B------:R4:W-:Y:S01]  /*1730*/  STS [R18], R19 ;  /* 0x0000001312007388 */ /* 0x0009e20000000800 */
[----:B------:R-:W-:Y:S05]  /*1740*/  @!P0 BRA `(.L_x_29) ;  /* 0xfffffffc00b08947 */ /* 0x000fea000383ffff */
.L_x_26:
[----:B------:R-:W-:Y:S05]  /*1750*/  BSYNC.RECONVERGENT B1 ;  /* 0x0000000000017941 */ /* 0x000fea0003800200 */
.L_x_25:
[----:B------:R-:W-:-:S05]  /*1760*/  IMAD.IADD R6, R3, 0x1, R6 ;  /* 0x0000000103067824 */ /* 0x000fca00078e0206 */
[----:B------:R-:W-:-:S13]  /*1770*/  ISETP.GE.U32.AND P0, PT, R6, 0x80, PT ;  /* 0x000000800600780c */ /* 0x000fda0003f06070 */
[----:B------:R-:W-:Y:S05]  /*1780*/  @!P0 BRA `(.L_x_30) ;  /* 0xfffffffc00048947 */ /* 0x000fea000383ffff */
.L_x_24:
[----:B------:R-:W-:Y:S05]  /*1790*/  BSYNC.RECONVERGENT B0 ;  /* 0x0000000000007941 */ /* 0x000fea0003800200 */
.L_x_23:
[----:B------:R-:W-:Y:S01]  /*17a0*/  BAR.SYNC.DEFER_BLOCKING 0x0 ;  /* 0x0000000000007b1d */ /* 0x000fe20000010000 */
[----:B------:R-:W-:-:S05]  /*17b0*/  ISETP.GT.U32.AND P0, PT, R0, 0x7f, PT ;  /* 0x0000007f0000780c */ /* 0x000fca0003f04070 */
[----:B------:R-:W-:Y:S01]  /*17c0*/  SYNCS.ARRIVE.TRANS64.A1T0 RZ, [UR7+0x8], RZ ;  /* 0x000008ffffff79a7 */ /* 0x000fe20008100007 */
[----:B------:R-:W-:Y:S07]  /*17d0*/  BSSY.RECONVERGENT B2, `(.L_x_31) ;  /* 0x00000a2000027945 */ /* 0x000fee0003800200 */
[----:B------:R-:W-:Y:S05]  /*17e0*/  @P0 BRA `(.L_x_32) ;  /* 0x0000000800800947 */ /* 0x000fea0003800000 */
[----:B---3--:R-:W3:Y:S01]  /*17f0*/  I2F.U32.RP R10, R2 ;  /* 0x00000002000a7306 */ /* 0x008ee20000209000 */
[C---:B------:R-:W-:Y:S01]  /*1800*/  IMAD.IADD R7, R2.reuse, 0x1, R5 ;  /* 0x0000000102077824 */ /* 0x040fe200078e0205 */
[----:B------:R-:W-:-:S04]  /*1810*/  ISETP.NE.U32.AND P2, PT, R2, RZ, PT ;  /* 0x000000ff0200720c */ /* 0x000fc80003f45070 */
[C---:B------:R-:W-:Y:S02]  /*1820*/  ISETP.GE.U32.AND P0, PT, R7.reuse, 0x80, PT ;  /* 0x000000800700780c */ /* 0x040fe40003f06070 */
[----:B------:R-:W-:Y:S02]  /*1830*/  VIMNMX.U32 R4, PT, PT, R7, 0x80, !PT ;  /* 0x0000008007047848 */ /* 0x000fe40007fe0000 */
[----:B------:R-:W-:Y:S01]  /*1840*/  SEL R6, RZ, 0x1, P0 ;  /* 0x00000001ff067807 */ /* 0x000fe20000000000 */
[----:B---3--:R-:W0:Y:S02]  /*1850*/  MUFU.RCP R10, R10 ;  /* 0x0000000a000a7308 */ /* 0x008e240000001000 */
[----:B0-----:R-:W-:-:S06]  /*1860*/  VIADD R8, R10, 0xffffffe ;  /* 0x0ffffffe0a087836 */ /* 0x001fcc0000000000 */
[----:B------:R0:W3:Y:S02]  /*1870*/  F2I.FTZ.U32.TRUNC.NTZ R9, R8 ;  /* 0x0000000800097305 */ /* 0x0000e4000021f000 */
[----:B0-----:R-:W-:Y:S01]  /*1880*/  IMAD.MOV.U32 R8, RZ, RZ, RZ ;  /* 0x000000ffff087224 */ /* 0x001fe200078e00ff */
[----:B---3--:R-:W-:-:S05]  /*1890*/  IADD3 R11, PT, PT, RZ, -R9, RZ ;  /* 0x80000009ff0b7210 */ /* 0x008fca0007ffe0ff */
[----:B------:R-:W-:-:S04]  /*18a0*/  IMAD R11, R11, R2, RZ ;  /* 0x000000020b0b7224 */ /* 0x000fc800078e02ff */
[----:B------:R-:W-:Y:S01]  /*18b0*/  IMAD.HI.U32 R10, R9, R11, R8 ;  /* 0x0000000b090a7227 */ /* 0x000fe200078e0008 */
[----:B------:R-:W-:-:S05]  /*18c0*/  IADD3 R9, PT, PT, R4, -R7, -R6 ;  /* 0x8000000704097210 */ /* 0x000fca0007ffe806 */
[----:B------:R-:W-:-:S04]  /*18d0*/  IMAD.HI.U32 R11, R10, R9, RZ ;  /* 0x000000090a0b7227 */ /* 0x000fc800078e00ff */
[----:B------:R-:W-:-:S04]  /*18e0*/  IMAD.MOV R4, RZ, RZ, -R11 ;  /* 0x000000ffff047224 */ /* 0x000fc800078e0a0b */
[----:B------:R-:W-:-:S05]  /*18f0*/  IMAD R9, R2, R4, R9 ;  /* 0x0000000402097224 */ /* 0x000fca00078e0209 */
[----:B------:R-:W-:-:S13]  /*1900*/  ISETP.GE.U32.AND P0, PT, R9, R2, PT ;  /* 0x000000020900720c */ /* 0x000fda0003f06070 */
[----:B------:R-:W-:Y:S01]  /*1910*/  @P0 IADD3 R9, PT, PT, R9, -R2, RZ ;  /* 0x8000000209090210 */ /* 0x000fe20007ffe0ff */
[----:B------:R-:W-:-:S03]  /*1920*/  @P0 VIADD R11, R11, 0x1 ;  /* 0x000000010b0b0836 */ /* 0x000fc60000000000 */
[----:B------:R-:W-:Y:S01]  /*1930*/  ISETP.GE.U32.AND P1, PT, R9, R2, PT ;  /* 0x000000020900720c */ /* 0x000fe20003f26070 */
[----:B------:R-:W-:-:S05]  /*1940*/  IMAD.IADD R9, R7, 0x1, R2 ;  /* 0x0000000107097824 */ /* 0x000fca00078e0202 */
[----:B------:R-:W-:-:S07]  /*1950*/  IADD3 R4, PT, PT, R9, R2, RZ ;  /* 0x0000000209047210 */ /* 0x000fce0007ffe0ff */
[----:B------:R-:W-:Y:S01]  /*1960*/  @P1 VIADD R11, R11, 0x1 ;  /* 0x000000010b0b1836 */ /* 0x000fe20000000000 */
[----:B------:R-:W-:-:S05]  /*1970*/  @!P2 LOP3.LUT R11, RZ, R2, RZ, 0x33, !PT ;  /* 0x00000002ff0ba212 */ /* 0x000fca00078e33ff */
[----:B------:R-:W-:-:S07]  /*1980*/  IMAD.IADD R6, R6, 0x1, R11 ;  /* 0x0000000106067824 */ /* 0x000fce00078e020b */
.L_x_42:
[----:B0-----:R-:W0:Y:S01]  /*1990*/  LDCU UR4, c[0x0][0x390] ;  /* 0x00007200ff0477ac */ /* 0x001e220008000800 */
[----:B------:R-:W-:Y:S01]  /*19a0*/  VIADD R16, R0, UR5 ;  /* 0x0000000500107c36 */ /* 0x000fe20008000000 */
[----:B------:R-:W-:Y:S01]  /*19b0*/  ISETP.GT.U32.AND P0, PT, R5, 0x7f, PT ;  /* 0x0000007f0500780c */ /* 0x000fe20003f04070 */
[----:B------:R-:W-:Y:S03]  /*19c0*/  BSSY.RECONVERGENT B1, `(.L_x_33) ;  /* 0x000007f000017945 */ /* 0x000fe60003800200 */
[----:B0-----:R-:W-:-:S13]  /*19d0*/  ISETP.GE.OR P0, PT, R16, UR4, P0 ;  /* 0x0000000410007c0c */ /* 0x001fda0008706670 */
[----:B-1-3--:R-:W-:Y:S05]  /*19e0*/  @P0 BRA `(.L_x_34) ;  /* 0x0000000400f00947 */ /* 0x00afea0003800000 */
[----:B----4-:R-:W-:Y:S01]  /*19f0*/  LOP3.LUT R14, R6, 0x3, RZ, 0xc0, !PT ;  /* 0x00000003060e7812 */ /* 0x010fe200078ec0ff */
[----:B------:R-:W-:Y:S01]  /*1a00*/  BSSY.RECONVERGENT B0, `(.L_x_35) ;  /* 0x000003c000007945 */ /* 0x000fe20003800200 */
[----:B------:R-:W-:Y:S02]  /*1a10*/  IMAD.MOV.U32 R22, RZ, RZ, R5 ;  /* 0x000000ffff167224 */ /* 0x000fe400078e0005 */
[----:B------:R-:W-:-:S13]  /*1a20*/  ISETP.NE.AND P0, PT, R14, 0x3, PT ;  /* 0x000000030e00780c */ /* 0x000fda0003f05270 */
[----:B------:R-:W-:Y:S05]  /*1a30*/  @!P0 BRA `(.L_x_36) ;  /* 0x0000000000e08947 */ /* 0x000fea0003800000 */
[----:B------:R-:W0:Y:S01]  /*1a40*/  LDC R12, c[0x0][0x394] ;  /* 0x0000e500ff0c7b82 */ /* 0x000e220000000800 */
[----:B-1----:R-:W-:Y:S01]  /*1a50*/  IADD3 R17, PT, PT, R5, UR6, RZ ;  /* 0x0000000605117c10 */ /* 0x002fe2000fffe0ff */
[----:B------:R-:W-:Y:S01]  /*1a60*/  BSSY.RECONVERGENT B3, `(.L_x_37) ;  /* 0x0000010000037945 */ /* 0x000fe20003800200 */
[----:B------:R-:W-:Y:S02]  /*1a70*/  ISETP.NE.AND P1, PT, R14, RZ, PT ;  /* 0x000000ff0e00720c */ /* 0x000fe40003f25270 */
[----:B0-----:R-:W-:-:S13]  /*1a80*/  ISETP.GE.AND P0, PT, R17, R12, PT ;  /* 0x0000000c1100720c */ /* 0x001fda0003f06270 */
[----:B------:R-:W-:Y:S05]  /*1a90*/  @P0 BRA `(.L_x_38) ;  /* 0x0000000000300947 */ /* 0x000fea0003800000 */
[----:B------:R-:W0:Y:S01]  /*1aa0*/  S2UR UR7, SR_CgaCtaId ;  /* 0x00000000000779c3 */ /* 0x000e220000008800 */
[----:B------:R-:W-:Y:S01]  /*1ab0*/  UMOV UR4, 0x400 ;  /* 0x0000040000047882 */ /* 0x000fe20000000000 */
[----:B------:R-:W-:Y:S01]  /*1ac0*/  IMAD R8, R0, 0x80, R5 ;  /* 0x0000008000087824 */ /* 0x000fe200078e0205 */
[----:B------:R-:W-:-:S05]  /*1ad0*/  UIADD3 UR4, UPT, UPT, UR4, 0x20, URZ ;  /* 0x0000002004047890 */ /* 0x000fca000fffe0ff */
[----:B------:R-:W1:Y:S01]  /*1ae0*/  LDC.64 R10, c[0x0][0x388] ;  /* 0x0000e200ff0a7b82 */ /* 0x000e620000000a00 */
[----:B0-----:R-:W-:-:S06]  /*1af0*/  ULEA UR4, UR7, UR4, 0x18 ;  /* 0x0000000407047291 */ /* 0x001fcc000f8ec0ff */
[----:B------:R-:W-:-:S05]  /*1b00*/  LEA R8, R8, UR4, 0x2 ;  /* 0x0000000408087c11 */ /* 0x000fca000f8e10ff */
[----:B------:R-:W0:Y:S01]  /*1b10*/  LDS R13, [R8] ;  /* 0x00000000080d7984 */ /* 0x000e220000000800 */
[----:B------:R-:W2:Y:S02]  /*1b20*/  LDCU UR4, c[0x0][0x39c] ;  /* 0x00007380ff0477ac */ /* 0x000ea40008000800 */
[----:B--2---:R-:W-:-:S04]  /*1b30*/  IMAD R15, R16, UR4, R17 ;  /* 0x00000004100f7c24 */ /* 0x004fc8000f8e0211 */
[----:B-1----:R-:W-:-:S05]  /*1b40*/  IMAD.WIDE R10, R15, 0x4, R10 ;  /* 0x000000040f0a7825 */ /* 0x002fca00078e020a */
[----:B0-----:R0:W-:Y:S02]  /*1b50*/  STG.E desc[UR10][R10.64], R13 ;  /* 0x0000000d0a007986 */ /* 0x0011e4000c10190a */
.L_x_38:
[----:B------:R-:W-:Y:S05]  /*1b60*/  BSYNC.RECONVERGENT B3 ;  /* 0x0000000000037941 */ /* 0x000fea0003800200 */
.L_x_37:
[----:B------:R-:W-:Y:S01]  /*1b70*/  IMAD.MOV.U32 R22, RZ, RZ, R7 ;  /* 0x000000ffff167224 */ /* 0x000fe200078e0007 */
[----:B------:R-:W-:Y:S06]  /*1b80*/  @!P1 BRA `(.L_x_36) ;  /* 0x00000000008c9947 */ /* 0x000fec0003800000 */
[----:B--2---:R-:W-:Y:S01]  /*1b90*/  IMAD.IADD R15, R17, 0x1, R2 ;  /* 0x00000001110f7824 */ /* 0x004fe200078e0202 */
[----:B------:R-:W-:Y:S01]  /*1ba0*/  ISETP.NE.AND P2, PT, R14, 0x1, PT ;  /* 0x000000010e00780c */ /* 0x000fe20003f45270 */
[----:B------:R-:W-:Y:S03]  /*1bb0*/  BSSY.RECONVERGENT B3, `(.L_x_39) ;  /* 0x0000011000037945 */ /* 0x000fe60003800200 */
[C---:B------:R-:W-:Y:S02]  /*1bc0*/  ISETP.GE.AND P1, PT, R15.reuse, R12, PT ;  /* 0x0000000c0f00720c */ /* 0x040fe40003f26270 */
[----:B------:R-:W-:-:S04]  /*1bd0*/  IADD3 R17, PT, PT, R15, R2, RZ ;  /* 0x000000020f117210 */ /* 0x000fc80007ffe0ff */
[----:B------:R-:W-:-:S07]  /*1be0*/  ISETP.GE.OR P0, PT, R17, R12, !P2 ;  /* 0x0000000c1100720c */ /* 0x000fce0005706670 */
[----:B------:R-:W-:Y:S06]  /*1bf0*/  @P1 BRA `(.L_x_40) ;  /* 0x0000000000301947 */ /* 0x000fec0003800000 */
[----:B------:R-:W1:Y:S01]  /*1c00*/  S2UR UR7, SR_CgaCtaId ;  /* 0x00000000000779c3 */ /* 0x000e620000008800 */
[----:B------:R-:W-:Y:S01]  /*1c10*/  UMOV UR4, 0x400 ;  /* 0x0000040000047882 */ /* 0x000fe20000000000 */
[----:B------:R-:W-:Y:S01]  /*1c20*/  IMAD R8, R0, 0x80, R7 ;  /* 0x0000008000087824 */ /* 0x000fe200078e0207 */
[----:B------:R-:W-:-:S05]  /*1c30*/  UIADD3 UR4, UPT, UPT, UR4, 0x20, URZ ;  /* 0x0000002004047890 */ /* 0x000fca000fffe0ff */
[----:B0-----:R-:W0:Y:S01]  /*1c40*/  LDC.64 R10, c[0x0][0x388] ;  /* 0x0000e200ff0a7b82 */ /* 0x001e220000000a00 */
[----:B-1----:R-:W-:-:S06]  /*1c50*/  ULEA UR4, UR7, UR4, 0x18 ;  /* 0x0000000407047291 */ /* 0x002fcc000f8ec0ff */
[----:B------:R-:W-:-:S05]  /*1c60*/  LEA R8, R8, UR4, 0x2 ;  /* 0x0000000408087c11 */ /* 0x000fca000f8e10ff */
[----:B------:R-:W1:Y:S01]  /*1c70*/  LDS R13, [R8] ;  /* 0x00000000080d7984 */ /* 0x000e620000000800 */
[----:B------:R-:W2:Y:S02]  /*1c80*/  LDCU UR4, c[0x0][0x39c] ;  /* 0x00007380ff0477ac */ /* 0x000ea40008000800 */
[----:B--2---:R-:W-:-:S04]  /*1c90*/  IMAD R15, R16, UR4, R15 ;  /* 0x00000004100f7c24 */ /* 0x004fc8000f8e020f */
[----:B0-----:R-:W-:-:S05]  /*1ca0*/  IMAD.WIDE R10, R15, 0x4, R10 ;  /* 0x000000040f0a7825 */ /* 0x001fca00078e020a */
[----:B-1----:R1:W-:Y:S02]  /*1cb0*/  STG.E desc[UR10][R10.64], R13 ;  /* 0x0000000d0a007986 */ /* 0x0023e4000c10190a */
.L_x_40:
[----:B------:R-:W-:Y:S05]  /*1cc0*/  BSYNC.RECONVERGENT B3 ;  /* 0x0000000000037941 */ /* 0x000fea0003800200 */
.L_x_39:
[----:B------:R-:W-:Y:S01]  /*1cd0*/  SEL R22, R9, R4, !P2 ;  /* 0x0000000409167207 */ /* 0x000fe20005000000 */
[----:B------:R-:W-:Y:S06]  /*1ce0*/  @P0 BRA `(.L_x_36) ;  /* 0x0000000000340947 */ /* 0x000fec0003800000 */
[----:B------:R-:W2:Y:S01]  /*1cf0*/  S2UR UR7, SR_CgaCtaId ;  /* 0x00000000000779c3 */ /* 0x000ea20000008800 */
[----:B------:R-:W-:Y:S01]  /*1d00*/  UMOV UR4, 0x400 ;  /* 0x0000040000047882 */ /* 0x000fe20000000000 */
[----:B------:R-:W-:Y:S01]  /*1d10*/  IMAD R8, R0, 0x80, R9 ;  /* 0x0000008000087824 */ /* 0x000fe200078e0209 */
[----:B------:R-:W-:Y:S01]  /*1d20*/  UIADD3 UR4, UPT, UPT, UR4, 0x20, URZ ;  /* 0x0000002004047890 */ /* 0x000fe2000fffe0ff */
[----:B------:R-:W-:-:S04]  /*1d30*/  IMAD.MOV.U32 R22, RZ, RZ, R4 ;  /* 0x000000ffff167224 */ /* 0x000fc800078e0004 */
[----:B01----:R-:W0:Y:S01]  /*1d40*/  LDC.64 R10, c[0x0][0x388] ;  /* 0x0000e200ff0a7b82 */ /* 0x003e220000000a00 */
[----:B--2---:R-:W-:-:S06]  /*1d50*/  ULEA UR4, UR7, UR4, 0x18 ;  /* 0x0000000407047291 */ /* 0x004fcc000f8ec0ff */
[----:B------:R-:W-:-:S05]  /*1d60*/  LEA R8, R8, UR4, 0x2 ;  /* 0x0000000408087c11 */ /* 0x000fca000f8e10ff */
[----:B------:R-:W1:Y:S01]  /*1d70*/  LDS R13, [R8] ;  /* 0x00000000080d7984 */ /* 0x000e620000000800 */
[----:B------:R-:W2:Y:S02]  /*1d80*/  LDCU UR4, c[0x0][0x39c] ;  /* 0x00007380ff0477ac */ /* 0x000ea40008000800 */
[----:B--2---:R-:W-:-:S04]  /*1d90*/  IMAD R15, R16, UR4, R17 ;  /* 0x00000004100f7c24 */ /* 0x004fc8000f8e0211 */
[----:B0-----:R-:W-:-:S05]  /*1da0*/  IMAD.WIDE R10, R15, 0x4, R10 ;  /* 0x000000040f0a7825 */ /* 0x001fca00078e020a */
[----:B-1----:R3:W-:Y:S02]  /*1db0*/  STG.E desc[UR10][R10.64], R13 ;  /* 0x0000000d0a007986 */ /* 0x0027e4000c10190a */
.L_x_36:
[----:B------:R-:W-:Y:S05]  /*1dc0*/  BSYNC.RECONVERGENT B0 ;  /* 0x0000000000007941 */ /* 0x000fea0003800200 */
.L_x_35:
[----:B------:R-:W-:-:S13]  /*1dd0*/  ISETP.GE.U32.AND P0, PT, R6, 0x3, PT ;  /* 0x000000030600780c */ /* 0x000fda0003f06070 */
[----:B------:R-:W-:Y:S05]  /*1de0*/  @!P0 BRA `(.L_x_34) ;  /* 0x0000000000f08947 */ /* 0x000fea0003800000 */
[----:B------:R-:W4:Y:S01]  /*1df0*/  S2UR UR7, SR_CgaCtaId ;  /* 0x00000000000779c3 */ /* 0x000f220000008800 */
[----:B------:R-:W5:Y:S01]  /*1e00*/  LDCU UR8, c[0x0][0x39c] ;  /* 0x00007380ff0877ac */ /* 0x000f620008000800 */
[----:B01-3--:R-:W-:Y:S01]  /*1e10*/  IADD3 R11, PT, PT, R22, R2, RZ ;  /* 0x00000002160b7210 */ /* 0x00bfe20007ffe0ff */
[--C-:B--2---:R-:W-:Y:S01]  /*1e20*/  IMAD R15, R2, 0x3, R22.reuse ;  /* 0x00000003020f7824 */ /* 0x104fe200078e0216 */
[----:B------:R-:W-:Y:S01]  /*1e30*/  UMOV UR4, 0x400 ;  /* 0x0000040000047882 */ /* 0x000fe20000000000 */
[----:B------:R-:W-:Y:S01]  /*1e40*/  VIADD R23, R22, UR6 ;  /* 0x0000000616177c36 */ /* 0x000fe20008000000 */
[----:B------:R-:W-:Y:S01]  /*1e50*/  UIADD3 UR4, UPT, UPT, UR4, 0x20, URZ ;  /* 0x0000002004047890 */ /* 0x000fe2000fffe0ff */
[--C-:B------:R-:W-:Y:S01]  /*1e60*/  IMAD R13, R2, 0x2, R22.reuse ;  /* 0x00000002020d7824 */ /* 0x100fe200078e0216 */
[C---:B------:R-:W-:Y:S01]  /*1e70*/  LEA R8, R0.reuse, R11, 0x7 ;  /* 0x0000000b00087211 */ /* 0x040fe200078e38ff */
[C---:B------:R-:W-:Y:S02]  /*1e80*/  IMAD R14, R0.reuse, 0x80, R22 ;  /* 0x00000080000e7824 */ /* 0x040fe400078e0216 */
[----:B------:R-:W-:-:S02]  /*1e90*/  IMAD R12, R0, 0x80, R15 ;  /* 0x00000080000c7824 */ /* 0x000fc400078e020f */
[----:B------:R-:W-:Y:S01]  /*1ea0*/  VIADD R11, R11, UR6 ;  /* 0x000000060b0b7c36 */ /* 0x000fe20008000000 */
[----:B------:R-:W-:Y:S01]  /*1eb0*/  SHF.L.U32 R14, R14, 0x2, RZ ;  /* 0x000000020e0e7819 */ /* 0x000fe200000006ff */
[C-C-:B------:R-:W-:Y:S02]  /*1ec0*/  IMAD R15, R2.reuse, 0x2, R23.reuse ;  /* 0x00000002020f7824 */ /* 0x140fe400078e0217 */
[----:B------:R-:W-:Y:S02]  /*1ed0*/  IMAD R21, R2, 0x3, R23 ;  /* 0x0000000302157824 */ /* 0x000fe400078e0217 */
[----:B------:R-:W-:Y:S02]  /*1ee0*/  IMAD R10, R0, 0x80, R13 ;  /* 0x00000080000a7824 */ /* 0x000fe400078e020d */
[C---:B-----5:R-:W-:Y:S01]  /*1ef0*/  IMAD R20, R16.reuse, UR8, R23 ;  /* 0x0000000810147c24 */ /* 0x060fe2000f8e0217 */
[----:B----4-:R-:W-:Y:S01]  /*1f00*/  ULEA UR4, UR7, UR4, 0x18 ;  /* 0x0000000407047291 */ /* 0x010fe2000f8ec0ff */
[----:B------:R-:W-:-:S02]  /*1f10*/  IMAD R25, R16, UR8, R11 ;  /* 0x0000000810197c24 */ /* 0x000fc4000f8e020b */
[C---:B------:R-:W-:Y:S02]  /*1f20*/  IMAD R27, R16.reuse, UR8, R15 ;  /* 0x00000008101b7c24 */ /* 0x040fe4000f8e020f */
[----:B------:R-:W-:Y:S02]  /*1f30*/  IMAD R29, R16, UR8, R21 ;  /* 0x00000008101d7c24 */ /* 0x000fe4000f8e0215 */
[----:B------:R-:W-:-:S07]  /*1f40*/  IMAD.U32 R13, RZ, RZ, UR4 ;  /* 0x00000004ff0d7e24 */ /* 0x000fce000f8e00ff */
.L_x_41:
[----:B0-----:R-:W0:Y:S01]  /*1f50*/  LDCU UR4, c[0x0][0x394] ;  /* 0x00007280ff0477ac */ /* 0x001e220008000800 */
[----:B------:R-:W-:-:S04]  /*1f60*/  IADD3 R22, PT, PT, R2, R22, R2 ;  /* 0x0000001602167210 */ /* 0x000fc80007ffe002 */
[C---:B------:R-:W-:Y:S02]  /*1f70*/  IADD3 R22, PT, PT, R2.reuse, R22, R2 ;  /* 0x0000001602167210 */ /* 0x040fe40007ffe002 */
[----:B0-----:R-:W-:Y:S01]  /*1f80*/  ISETP.GE.AND P0, PT, R23, UR4, PT ;  /* 0x0000000417007c0c */ /* 0x001fe2000bf06270 */
[C---:B------:R-:W-:Y:S01]  /*1f90*/  IMAD R23, R2.reuse, 0x4, R23 ;  /* 0x0000000402177824 */ /* 0x040fe200078e0217 */
[----:B------:R-:W-:Y:S01]  /*1fa0*/  ISETP.GE.AND P1, PT, R11, UR4, PT ;  /* 0x000000040b007c0c */ /* 0x000fe2000bf26270 */
[----:B------:R-:W-:-:S10]  /*1fb0*/  IMAD R11, R2, 0x4, R11 ;  /* 0x00000004020b7824 */ /* 0x000fd400078e020b */
[----:B------:R-:W0:Y:S01]  /*1fc0*/  @!P0 LDC.64 R16, c[0x0][0x388] ;  /* 0x0000e200ff108b82 */ /* 0x000e220000000a00 */
[----:B------:R-:W-:Y:S01]  /*1fd0*/  @!P0 IMAD.IADD R24, R14, 0x1, R13 ;  /* 0x000000010e188824 */ /* 0x000fe200078e020d */
[----:B------:R-:W-:-:S05]  /*1fe0*/  @!P1 LEA R28, R8, R13, 0x2 ;  /* 0x0000000d081c9211 */ /* 0x000fca00078e10ff */
[----:B------:R-:W1:Y:S04]  /*1ff0*/  @!P0 LDS R24, [R24] ;  /* 0x0000000018188984 */ /* 0x000e680000000800 */
[----:B------:R-:W2:Y:S01]  /*2000*/  @!P1 LDS R28, [R28] ;  /* 0x000000001c1c9984 */ /* 0x000ea20000000800 */
[----:B0-----:R-:W-:Y:S01]  /*2010*/  @!P0 IMAD.WIDE R18, R20, 0x4, R16 ;  /* 0x0000000414128825 */ /* 0x001fe200078e0210 */
[----:B------:R-:W-:Y:S01]  /*2020*/  LEA R20, R2, R20, 0x2 ;  /* 0x0000001402147211 */ /* 0x000fe200078e10ff */
[----:B------:R-:W0:Y:S03]  /*2030*/  @!P1 LDC.64 R16, c[0x0][0x388] ;  /* 0x0000e200ff109b82 */ /* 0x000e260000000a00 */
[----:B-1----:R0:W-:Y:S01]  /*2040*/  @!P0 STG.E desc[UR10][R18.64], R24 ;  /* 0x0000001812008986 */ /* 0x0021e2000c10190a */
[----:B------:R-:W-:-:S02]  /*2050*/  ISETP.GE.AND P0, PT, R15, UR4, PT ;  /* 0x000000040f007c0c */ /* 0x000fc4000bf06270 */
[----:B------:R-:W-:Y:S01]  /*2060*/  LEA R15, R2, R15, 0x2 ;  /* 0x0000000f020f7211 */ /* 0x000fe200078e10ff */
[----:B0-----:R-:W-:-:S10]  /*2070*/  @!P1 IMAD.WIDE R18, R25, 0x4, R16 ;  /* 0x0000000419129825 */ /* 0x001fd400078e0210 */
[----:B------:R-:W0:Y:S01]  /*2080*/  @!P0 LDC.64 R16, c[0x0][0x388] ;  /* 0x0000e200ff108b82 */ /* 0x000e220000000a00 */
[----:B------:R-:W-:Y:S01]  /*2090*/  @!P0 IMAD R26, R10, 0x4, R13 ;  /* 0x000000040a1a8824 */ /* 0x000fe200078e020d */
[----:B--2---:R1:W-:Y:S01]  /*20a0*/  @!P1 STG.E desc[UR10][R18.64], R28 ;  /* 0x0000001c12009986 */ /* 0x0043e2000c10190a */
[----:B------:R-:W-:Y:S01]  /*20b0*/  ISETP.GE.AND P1, PT, R21, UR4, PT ;  /* 0x0000000415007c0c */ /* 0x000fe2000bf26270 */
[C---:B------:R-:W-:Y:S02]  /*20c0*/  IMAD R21, R2.reuse, 0x4, R21 ;  /* 0x0000000402157824 */ /* 0x040fe400078e0215 */
[----:B------:R-:W-:Y:S01]  /*20d0*/  IMAD R25, R2, 0x4, R25 ;  /* 0x0000000402197824 */ /* 0x000fe200078e0219 */
[----:B------:R-:W2:Y:S09]  /*20e0*/  @!P0 LDS R26, [R26] ;  /* 0x000000001a1a8984 */ /* 0x000eb20000000800 */
[--C-:B------:R-:W-:Y:S01]  /*20f0*/  @!P1 IMAD R24, R12, 0x4, R13.reuse ;  /* 0x000000040c189824 */ /* 0x100fe200078e020d */
[----:B-1----:R-:W1:Y:S01]  /*2100*/  @!P1 LDC.64 R18, c[0x0][0x388] ;  /* 0x0000e200ff129b82 */ /* 0x002e620000000a00 */
[----:B------:R-:W-:-:S04]  /*2110*/  IMAD R13, R2, 0x10, R13 ;  /* 0x00000010020d7824 */ /* 0x000fc800078e020d */
[----:B------:R-:W3:Y:S01]  /*2120*/  @!P1 LDS R24, [R24] ;  /* 0x0000000018189984 */ /* 0x000ee20000000800 */
[----:B0-----:R-:W-:-:S04]  /*2130*/  @!P0 IMAD.WIDE R16, R27, 0x4, R16 ;  /* 0x000000041b108825 */ /* 0x001fc800078e0210 */
[----:B------:R-:W-:Y:S02]  /*2140*/  IMAD R27, R2, 0x4, R27 ;  /* 0x00000004021b7824 */ /* 0x000fe400078e021b */
[----:B-1----:R-:W-:-:S04]  /*2150*/  @!P1 IMAD.WIDE R18, R29, 0x4, R18 ;  /* 0x000000041d129825 */ /* 0x002fc800078e0212 */
[----:B------:R-:W-:Y:S01]  /*2160*/  IMAD R29, R2, 0x4, R29 ;  /* 0x00000004021d7824 */ /* 0x000fe200078e021d */
[----:B--2---:R0:W-:Y:S01]  /*2170*/  @!P0 STG.E desc[UR10][R16.64], R26 ;  /* 0x0000001a10008986 */ /* 0x0041e2000c10190a */
[----:B------:R-:W-:-:S03]  /*2180*/  ISETP.GE.U32.AND P0, PT, R22, 0x80, PT ;  /* 0x000000801600780c */ /* 0x000fc60003f06070 */
[----:B---3--:R0:W-:Y:S10]  /*2190*/  @!P1 STG.E desc[UR10][R18.64], R24 ;  /* 0x0000001812009986 */ /* 0x0081f4000c10190a */
[----:B------:R-:W-:Y:S05]  /*21a0*/  @!P0 BRA `(.L_x_41) ;  /* 0xfffffffc00688947 */ /* 0x000fea000383ffff */
.L_x_34:
[----:B------:R-:W-:Y:S05]  /*21b0*/  BSYNC.RECONVERGENT B1 ;  /* 0x0000000000017941 */ /* 0x000fea0003800200 */
.L_x_33:
[----:B------:R-:W-:-:S04]  /*21c0*/  IADD3 R0, PT, PT, R3, R0, RZ ;  /* 0x0000000003007210 */ /* 0x000fc80007ffe0ff */
[----:B------:R-:W-:-:S13]  /*21d0*/  ISETP.GE.U32.AND P0, PT, R0, 0x80, PT ;  /* 0x000000800000780c */ /* 0x000fda0003f06070 */
[----:B------:R-:W-:Y:S05]  /*21e0*/  @!P0 BRA `(.L_x_42) ;  /* 0xfffffff400e88947 */ /* 0x000fea000383ffff */
.L_x_32:
[----:B------:R-:W-:Y:S05]  /*21f0*/  BSYNC.RECONVERGENT B2 ;  /* 0x0000000000027941 */ /* 0x000fea0003800200 */
.L_x_31:
[----:B------:R-:W5:Y:S01]  /*2200*/  S2R R3, SR_CgaCtaId ;  /* 0x0000000000037919 */ /* 0x000f620000008800 */
[----:B------:R-:W-:Y:S02]  /*2210*/  MOV R0, 0x400 ;  /* 0x0000040000007802 */ /* 0x000fe40000000f00 */
[----:B------:R-:W-:Y:S01]  /*2220*/  VOTE.ANY R7, PT, PT ;  /* 0x0000000000077806 */ /* 0x000fe200038e0100 */
[----:B------:R-:W0:Y:S01]  /*2230*/  S2R R5, SR_SWINHI ;  /* 0x0000000000057919 */ /* 0x000e220000002f00 */
[----:B------:R-:W1:Y:S01]  /*2240*/  S2R R9, SR_LANEID ;  /* 0x0000000000097919 */ /* 0x000e620000000000 */
[----:B-----5:R-:W-:-:S04]  /*2250*/  LEA R6, R3, R0, 0x18 ;  /* 0x0000000003067211 */ /* 0x020fc800078ec0ff */
[----:B------:R-:W-:Y:S02]  /*2260*/  MOV R2, R6 ;  /* 0x0000000600027202 */ /* 0x000fe40000000f00 */
[----:B0-----:R-:W-:Y:S02]  /*2270*/  MOV R3, R5 ;  /* 0x0000000500037202 */ /* 0x001fe40000000f00 */
[----:B------:R-:W-:-:S05]  /*2280*/  IADD3 R4, P0, PT, R2, 0x10, RZ ;  /* 0x0000001002047810 */ /* 0x000fca0007f1e0ff */
[----:B------:R-:W-:-:S04]  /*2290*/  IMAD.X R5, RZ, RZ, R3, P0 ;  /* 0x000000ffff057224 */ /* 0x000fc800000e0603 */
[----:B------:R-:W0:Y:S02]  /*22a0*/  MATCH.ANY.U64 R4, R4 ;  /* 0x00000000040473a1 */ /* 0x000e2400000e8200 */
[----:B0-----:R-:W0:Y:S08]  /*22b0*/  BREV R0, R4 ;  /* 0x0000000400007301 */ /* 0x001e300000000000 */
[----:B0-----:R-:W1:Y:S02]  /*22c0*/  FLO.U32.SH R0, R0 ;  /* 0x0000000000007300 */ /* 0x001e6400000e0400 */
[----:B-1----:R-:W-:-:S13]  /*22d0*/  ISETP.NE.AND P0, PT, R9, R0, PT ;  /* 0x000000000900720c */ /* 0x002fda0003f05270 */
[----:B------:R-:W-:Y:S05]  /*22e0*/  @P0 EXIT ;  /* 0x000000000000094d */ /* 0x000fea0003800000 */
[----:B------:R-:W0:Y:S02]  /*22f0*/  POPC R4, R4 ;  /* 0x0000000400047309 */ /* 0x000e240000000000 */
[----:B0-----:R-:W-:Y:S01]  /*2300*/  IMAD.MOV R5, RZ, RZ, -R4 ;  /* 0x000000ffff057224 */ /* 0x001fe200078e0a04 */
[----:B------:R0:W-:Y:S06]  /*2310*/  MEMBAR.SC.CTA ;  /* 0x0000000000007992 */ /* 0x0001ec0000000000 */
[----:B0-----:R-:W5:Y:S02]  /*2320*/  ATOM.E.ADD.STRONG.SM PT, R3, desc[UR10][R2.64+0x10], R5 ;  /* 0x800010050203798a */ /* 0x001f6400081eb10a */
[----:B-----5:R-:W-:Y:S01]  /*2330*/  NOP ;  /* 0x0000000000007918 */ /* 0x020fe20000000000 */
[----:B------:R-:W-:-:S13]  /*2340*/  ISETP.NE.AND P0, PT, R3, R4, PT ;  /* 0x000000040300720c */ /* 0x000fda0003f05270 */
[----:B------:R-:W-:Y:S05]  /*2350*/  @P0 EXIT ;  /* 0x000000000000094d */ /* 0x000fea0003800000 */
[----:B------:R-:W0:Y:S02]  /*2360*/  SYNCS.CCTL.IV [R6+URZ] ;  /* 0x00000000060079b1 */ /* 0x000e2400080000ff */
[----:B0-----:R-:W-:Y:S01]  /*2370*/  SYNCS.CCTL.IV [R6+URZ+0x8] ;  /* 0x00000800060079b1 */ /* 0x001fe200080000ff */
[----:B------:R-:W-:Y:S05]  /*2380*/  EXIT ;  /* 0x000000000000794d */ /* 0x000fea0003800000 */
.L_x_43:
[----:B------:R-:W-:-:S00]  /*2390*/  BRA `(.L_x_43) ;  /* 0xfffffffc00fc7947 */ /* 0x000fc0000383ffff */
[----:B------:R-:W-:-:S00]  /*23a0*/  NOP ;  /* 0x0000000000007918 */ /* 0x000fc00000000000 */
        /* <DEDUP_REMOVED lines=13> */
.L_x_44:


//--------------------- .nv.shared._Z22tma_2d_pipeline_kernelPKfPfiiii --------------------------
	.section	.nv.shared._Z22tma_2d_pipeline_kernelPKfPfiiii,"aw",@nobits
	.sectionflags	@""
	.align	16
.nv.shared._Z22tma_2d_pipeline_kernelPKfPfiiii:
	.zero		1056


//--------------------- .nv.shared.reserved.0     --------------------------
	.section	.nv.shared.reserved.0,"aw",@nobits
	.weak		__nv_reservedSMEM_offset_0_alias
	.size		__nv_reservedSMEM_offset_0_alias, 0, 64
	.other		__nv_reservedSMEM_offset_0_alias,@"STO_CUDA_RESERVED_SHARED STV_DEFAULT"
__nv_reservedSMEM_offset_0_alias:
	.zero		0
	.zero		64


//--------------------- .nv.constant0._Z22tma_2d_pipeline_kernelPKfPfiiii --------------------------
	.section	.nv.constant0._Z22tma_2d_pipeline_kernelPKfPfiiii,"a",@progbits
	.sectionflags	@""
	.align	4
.nv.constant0._Z22tma_2d_pipeline_kernelPKfPfiiii:
	.zero		928


//--------------------- SYMBOLS --------------------------

	.type		.nv.reservedSmem.offset0,@object
	.size		.nv.reservedSmem.offset0,0x4
	.type		.nv.reservedSmem.cap,@object
	.size		.nv.reservedSmem.cap,0x4
